// auto-generated by cutlass_sweep.gemm — config: {"arch": "sm_100", "cluster_m": 8, "cluster_n": 1, "dtype": "e5m2", "dtype_b": "e5m2", "layout": "nt", "stages": 0, "tile_k": 32, "tile_m": 256, "tile_n": 64}
#include "cutlass/cutlass.h"
#include "cutlass/gemm/collective/collective_builder.hpp"
#include "cutlass/gemm/device/gemm_universal_adapter.h"
#include "cutlass/gemm/kernel/gemm_universal.hpp"
#include "cutlass/epilogue/collective/collective_builder.hpp"

using ElemA = cutlass::float_e5m2_t;
using ElemB = cutlass::float_e5m2_t;
using ElemCD = cutlass::float_e5m2_t;
using Acc  = float;
using TileShape    = cute::Shape<cute::_256, cute::_64, cute::_32>;
using ClusterShape = cute::Shape<cute::_8, cute::_1, cute::_1>;

using CollectiveEpilogue = typename cutlass::epilogue::collective::CollectiveBuilder<
    cutlass::arch::Sm100, cutlass::arch::OpClassTensorOp,
    TileShape, ClusterShape,
    cutlass::epilogue::collective::EpilogueTileAuto,
    Acc, Acc,
    ElemCD, cutlass::layout::RowMajor, 128 / cutlass::sizeof_bits<ElemCD>::value,
    ElemCD, cutlass::layout::RowMajor, 128 / cutlass::sizeof_bits<ElemCD>::value,
    cutlass::epilogue::collective::EpilogueScheduleAuto
  >::CollectiveOp;

using CollectiveMainloop = typename cutlass::gemm::collective::CollectiveBuilder<
    cutlass::arch::Sm100, cutlass::arch::OpClassTensorOp,
    ElemA, cutlass::layout::RowMajor, 128 / cutlass::sizeof_bits<ElemA>::value,
    ElemB, cutlass::layout::ColumnMajor, 128 / cutlass::sizeof_bits<ElemB>::value,
    Acc,
    TileShape, ClusterShape,
    cutlass::gemm::collective::StageCountAutoCarveout<static_cast<int>(sizeof(typename CollectiveEpilogue::SharedStorage))>,
    cutlass::gemm::collective::KernelScheduleAuto
  >::CollectiveOp;

using GemmKernel = cutlass::gemm::kernel::GemmUniversal<
    cute::Shape<int,int,int,int>,
    CollectiveMainloop,
    CollectiveEpilogue
>;
using Gemm = cutlass::gemm::device::GemmUniversalAdapter<GemmKernel>;

// Force the device kernel symbol into the cubin without needing a host main.
auto* _anchor = &cutlass::device_kernel<GemmKernel>;


// ===== COMPILED SASS (sm_100a) =====

	.target	sm_100a

	.elftype	@"ET_EXEC"


//--------------------- .note.nv.tkinfo           --------------------------
	.section	.note.nv.tkinfo,"",@"SHT_NOTE"
	.sectionflags	@"SHF_NOTE_NV_TKINFO"
	.tkinfo
        /*0018*/ 	.word	0x00000002
        /*0030*/ 	.string	""
        /*0030*/ 	.string	"ptxas"
        /*0030*/ 	.string	"Cuda compilation tools, release 13.0, V13.0.88"
        /*0030*/ 	.string	"Build cuda_13.0.r13.0/compiler.36424714_0"
        /*0030*/ 	.string	"-arch sm_100a -m 64 "



//--------------------- .note.nv.cuinfo           --------------------------
	.section	.note.nv.cuinfo,"",@"SHT_NOTE"
	.sectionflags	@"SHF_NOTE_NV_CUINFO"
        /*0018*/ 	.short	0x0002
        /*001a*/ 	.short	0x0064
        /*001c*/ 	.short	0x0082
	.zero		2


//--------------------- .nv.info                  --------------------------
	.section	.nv.info,"",@"SHT_CUDA_INFO"
	.align	4


	//----- nvinfo : EIATTR_REGCOUNT
	.align		4
        /*0000*/ 	.byte	0x04, 0x2f
        /*0002*/ 	.short	(.L_19 - .L_18)
	.align		4
.L_18:
        /*0004*/ 	.word	index@(_ZN7cutlass13device_kernelINS_4gemm6kernel13GemmUniversalIN4cute5tupleIJiiiiEEENS1_10collective13CollectiveMmaINS1_35MainloopSm100TmaUmmaWarpSpecializedILi41ELi2ELi4ENS5_IJNS4_1CILi8EEENSA_ILi1EEESC_EEEEENS5_IJNSA_ILi256EEENSA_ILi64EEENSA_ILi32EEEEEENS_12float_e5m2_tENS5_IJlSC_lEEESJ_SK_NS4_8TiledMMAINS4_8MMA_AtomIJNS4_10MMA_TraitsINS4_25SM100_MMA_F8F6F4_2x1SM_SSEJSJ_SJ_fSF_SG_NS4_17integral_constantINS4_4UMMA5MajorELSR_0EEESS_NSP_INSQ_7ScaleInELST_0EEESU_EEEEEENS4_6LayoutINS5_IJSC_SC_SC_EEENS5_IJNSA_ILi0EEESZ_SZ_EEEEENS5_IJNS4_10UnderscoreES12_S12_EEEEENS4_18SM100_TMA_2SM_LOADENS4_14ComposedLayoutINS4_7SwizzleILi1ELi4ELi3EEENS4_18smem_ptr_flag_bitsILi8EEENSX_INS5_IJSB_SH_EEENS5_IJSH_SC_EEEEEEEvNS4_8identityENS4_28SM100_TMA_2SM_LOAD_MULTICASTES1E_vS1F_EENS_8epilogue10collective18CollectiveEpilogueINS1I_23Sm100TmaWarpSpecializedILi1ELi1ELi64ELb0ELb0EEEJNS5_IJNSA_ILi128EEESG_SH_EEENS5_IJNSX_IS1N_SC_EENSX_ISG_SC_EEEEESJ_SK_SJ_SK_NS1I_6fusion15FusionCallbacksIS1M_NS1S_17LinearCombinationISJ_fSJ_fLNS_15FloatRoundStyleE2EEES1O_S1R_JEEENS4_5SM1004TMEM4LOAD26SM100_TMEM_LOAD_32dp32b64xENS4_13SM90_TMA_LOADENS16_INS17_ILi2ELi4ELi3EEES1A_NSX_INS5_IJSB_SG_EEENS5_IJSG_SC_EEEEEEENS4_39AutoVectorizingCopyWithAssumedAlignmentILi128EEENS4_14SM90_TMA_STOREES27_S29_S29_EEEvvEEEEvNT_6ParamsE)
        /*0008*/ 	.word	0x0000009a


	//----- nvinfo : EIATTR_FRAME_SIZE
	.align		4
.L_19:
        /*000c*/ 	.byte	0x04, 0x11
        /*000e*/ 	.short	(.L_21 - .L_20)
	.align		4
.L_20:
        /*0010*/ 	.word	index@($__internal_2_$__cuda_sm10x_tcgen05_guardrail_trap_unallocated_columns_being_dealloced)
        /*0014*/ 	.word	0x00000000


	//----- nvinfo : EIATTR_FRAME_SIZE
	.align		4
.L_21:
        /*0018*/ 	.byte	0x04, 0x11
        /*001a*/ 	.short	(.L_23 - .L_22)
	.align		4
.L_22:
        /*001c*/ 	.word	index@($__internal_1_$__cuda_sm10x_tcgen05_guardrail_trap_phase_invalid_during_alloc)
        /*0020*/ 	.word	0x00000000


	//----- nvinfo : EIATTR_FRAME_SIZE
	.align		4
.L_23:
        /*0024*/ 	.byte	0x04, 0x11
        /*0026*/ 	.short	(.L_25 - .L_24)
	.align		4
.L_24:
        /*0028*/ 	.word	index@($__internal_0_$__cuda_sm10x_tcgen05_guardrail_trap_col_being_dealloced_not_returned_by_alloc)
        /*002c*/ 	.word	0x00000000


	//----- nvinfo : EIATTR_FRAME_SIZE
	.align		4
.L_25:
        /*0030*/ 	.byte	0x04, 0x11
        /*0032*/ 	.short	(.L_27 - .L_26)
	.align		4
.L_26:
        /*0034*/ 	.word	index@(_ZN7cutlass13device_kernelINS_4gemm6kernel13GemmUniversalIN4cute5tupleIJiiiiEEENS1_10collective13CollectiveMmaINS1_35MainloopSm100TmaUmmaWarpSpecializedILi41ELi2ELi4ENS5_IJNS4_1CILi8EEENSA_ILi1EEESC_EEEEENS5_IJNSA_ILi256EEENSA_ILi64EEENSA_ILi32EEEEEENS_12float_e5m2_tENS5_IJlSC_lEEESJ_SK_NS4_8TiledMMAINS4_8MMA_AtomIJNS4_10MMA_TraitsINS4_25SM100_MMA_F8F6F4_2x1SM_SSEJSJ_SJ_fSF_SG_NS4_17integral_constantINS4_4UMMA5MajorELSR_0EEESS_NSP_INSQ_7ScaleInELST_0EEESU_EEEEEENS4_6LayoutINS5_IJSC_SC_SC_EEENS5_IJNSA_ILi0EEESZ_SZ_EEEEENS5_IJNS4_10UnderscoreES12_S12_EEEEENS4_18SM100_TMA_2SM_LOADENS4_14ComposedLayoutINS4_7SwizzleILi1ELi4ELi3EEENS4_18smem_ptr_flag_bitsILi8EEENSX_INS5_IJSB_SH_EEENS5_IJSH_SC_EEEEEEEvNS4_8identityENS4_28SM100_TMA_2SM_LOAD_MULTICASTES1E_vS1F_EENS_8epilogue10collective18CollectiveEpilogueINS1I_23Sm100TmaWarpSpecializedILi1ELi1ELi64ELb0ELb0EEEJNS5_IJNSA_ILi128EEESG_SH_EEENS5_IJNSX_IS1N_SC_EENSX_ISG_SC_EEEEESJ_SK_SJ_SK_NS1I_6fusion15FusionCallbacksIS1M_NS1S_17LinearCombinationISJ_fSJ_fLNS_15FloatRoundStyleE2EEES1O_S1R_JEEENS4_5SM1004TMEM4LOAD26SM100_TMEM_LOAD_32dp32b64xENS4_13SM90_TMA_LOADENS16_INS17_ILi2ELi4ELi3EEES1A_NSX_INS5_IJSB_SG_EEENS5_IJSG_SC_EEEEEEENS4_39AutoVectorizingCopyWithAssumedAlignmentILi128EEENS4_14SM90_TMA_STOREES27_S29_S29_EEEvvEEEEvNT_6ParamsE)
        /*0038*/ 	.word	0x00000000


	//----- nvinfo : EIATTR_MIN_STACK_SIZE
	.align		4
.L_27:
        /*003c*/ 	.byte	0x04, 0x12
        /*003e*/ 	.short	(.L_29 - .L_28)
	.align		4
.L_28:
        /*0040*/ 	.word	index@(_ZN7cutlass13device_kernelINS_4gemm6kernel13GemmUniversalIN4cute5tupleIJiiiiEEENS1_10collective13CollectiveMmaINS1_35MainloopSm100TmaUmmaWarpSpecializedILi41ELi2ELi4ENS5_IJNS4_1CILi8EEENSA_ILi1EEESC_EEEEENS5_IJNSA_ILi256EEENSA_ILi64EEENSA_ILi32EEEEEENS_12float_e5m2_tENS5_IJlSC_lEEESJ_SK_NS4_8TiledMMAINS4_8MMA_AtomIJNS4_10MMA_TraitsINS4_25SM100_MMA_F8F6F4_2x1SM_SSEJSJ_SJ_fSF_SG_NS4_17integral_constantINS4_4UMMA5MajorELSR_0EEESS_NSP_INSQ_7ScaleInELST_0EEESU_EEEEEENS4_6LayoutINS5_IJSC_SC_SC_EEENS5_IJNSA_ILi0EEESZ_SZ_EEEEENS5_IJNS4_10UnderscoreES12_S12_EEEEENS4_18SM100_TMA_2SM_LOADENS4_14ComposedLayoutINS4_7SwizzleILi1ELi4ELi3EEENS4_18smem_ptr_flag_bitsILi8EEENSX_INS5_IJSB_SH_EEENS5_IJSH_SC_EEEEEEEvNS4_8identityENS4_28SM100_TMA_2SM_LOAD_MULTICASTES1E_vS1F_EENS_8epilogue10collective18CollectiveEpilogueINS1I_23Sm100TmaWarpSpecializedILi1ELi1ELi64ELb0ELb0EEEJNS5_IJNSA_ILi128EEESG_SH_EEENS5_IJNSX_IS1N_SC_EENSX_ISG_SC_EEEEESJ_SK_SJ_SK_NS1I_6fusion15FusionCallbacksIS1M_NS1S_17LinearCombinationISJ_fSJ_fLNS_15FloatRoundStyleE2EEES1O_S1R_JEEENS4_5SM1004TMEM4LOAD26SM100_TMEM_LOAD_32dp32b64xENS4_13SM90_TMA_LOADENS16_INS17_ILi2ELi4ELi3EEES1A_NSX_INS5_IJSB_SG_EEENS5_IJSG_SC_EEEEEEENS4_39AutoVectorizingCopyWithAssumedAlignmentILi128EEENS4_14SM90_TMA_STOREES27_S29_S29_EEEvvEEEEvNT_6ParamsE)
        /*0044*/ 	.word	0x00000000
.L_29:


//--------------------- .nv.compat                --------------------------
	.section	.nv.compat,"",@"SHT_CUDA_COMPAT_INFO"
	.align	4
        /*0000*/ 	.byte	0x02, 0x09, 0x01, 0x00, 0x02, 0x02, 0x02, 0x00, 0x02, 0x05, 0x05, 0x00, 0x03, 0x07, 0x01, 0x01
        /*0010*/ 	.byte	0x02, 0x03, 0x01, 0x00, 0x02, 0x06, 0x01, 0x00, 0x04, 0x0b, 0x08, 0x00, 0x09, 0x00, 0x00, 0x00
        /*0020*/ 	.byte	0x00, 0x00, 0x00, 0x00


//--------------------- .nv.info._ZN7cutlass13device_kernelINS_4gemm6kernel13GemmUniversalIN4cute5tupleIJiiiiEEENS1_10collective13CollectiveMmaINS1_35MainloopSm100TmaUmmaWarpSpecializedILi41ELi2ELi4ENS5_IJNS4_1CILi8EEENSA_ILi1EEESC_EEEEENS5_IJNSA_ILi256EEENSA_ILi64EEENSA_ILi32EEEEEENS_12float_e5m2_tENS5_IJlSC_lEEESJ_SK_NS4_8TiledMMAINS4_8MMA_AtomIJNS4_10MMA_TraitsINS4_25SM100_MMA_F8F6F4_2x1SM_SSEJSJ_SJ_fSF_SG_NS4_17integral_constantINS4_4UMMA5MajorELSR_0EEESS_NSP_INSQ_7ScaleInELST_0EEESU_EEEEEENS4_6LayoutINS5_IJSC_SC_SC_EEENS5_IJNSA_ILi0EEESZ_SZ_EEEEENS5_IJNS4_10UnderscoreES12_S12_EEEEENS4_18SM100_TMA_2SM_LOADENS4_14ComposedLayoutINS4_7SwizzleILi1ELi4ELi3EEENS4_18smem_ptr_flag_bitsILi8EEENSX_INS5_IJSB_SH_EEENS5_IJSH_SC_EEEEEEEvNS4_8identityENS4_28SM100_TMA_2SM_LOAD_MULTICASTES1E_vS1F_EENS_8epilogue10collective18CollectiveEpilogueINS1I_23Sm100TmaWarpSpecializedILi1ELi1ELi64ELb0ELb0EEEJNS5_IJNSA_ILi128EEESG_SH_EEENS5_IJNSX_IS1N_SC_EENSX_ISG_SC_EEEEESJ_SK_SJ_SK_NS1I_6fusion15FusionCallbacksIS1M_NS1S_17LinearCombinationISJ_fSJ_fLNS_15FloatRoundStyleE2EEES1O_S1R_JEEENS4_5SM1004TMEM4LOAD26SM100_TMEM_LOAD_32dp32b64xENS4_13SM90_TMA_LOADENS16_INS17_ILi2ELi4ELi3EEES1A_NSX_INS5_IJSB_SG_EEENS5_IJSG_SC_EEEEEEENS4_39AutoVectorizingCopyWithAssumedAlignmentILi128EEENS4_14SM90_TMA_STOREES27_S29_S29_EEEvvEEEEvNT_6ParamsE --------------------------
	.section	.nv.info._ZN7cutlass13device_kernelINS_4gemm6kernel13GemmUniversalIN4cute5tupleIJiiiiEEENS1_10collective13CollectiveMmaINS1_35MainloopSm100TmaUmmaWarpSpecializedILi41ELi2ELi4ENS5_IJNS4_1CILi8EEENSA_ILi1EEESC_EEEEENS5_IJNSA_ILi256EEENSA_ILi64EEENSA_ILi32EEEEEENS_12float_e5m2_tENS5_IJlSC_lEEESJ_SK_NS4_8TiledMMAINS4_8MMA_AtomIJNS4_10MMA_TraitsINS4_25SM100_MMA_F8F6F4_2x1SM_SSEJSJ_SJ_fSF_SG_NS4_17integral_constantINS4_4UMMA5MajorELSR_0EEESS_NSP_INSQ_7ScaleInELST_0EEESU_EEEEEENS4_6LayoutINS5_IJSC_SC_SC_EEENS5_IJNSA_ILi0EEESZ_SZ_EEEEENS5_IJNS4_10UnderscoreES12_S12_EEEEENS4_18SM100_TMA_2SM_LOADENS4_14ComposedLayoutINS4_7SwizzleILi1ELi4ELi3EEENS4_18smem_ptr_flag_bitsILi8EEENSX_INS5_IJSB_SH_EEENS5_IJSH_SC_EEEEEEEvNS4_8identityENS4_28SM100_TMA_2SM_LOAD_MULTICASTES1E_vS1F_EENS_8epilogue10collective18CollectiveEpilogueINS1I_23Sm100TmaWarpSpecializedILi1ELi1ELi64ELb0ELb0EEEJNS5_IJNSA_ILi128EEESG_SH_EEENS5_IJNSX_IS1N_SC_EENSX_ISG_SC_EEEEESJ_SK_SJ_SK_NS1I_6fusion15FusionCallbacksIS1M_NS1S_17LinearCombinationISJ_fSJ_fLNS_15FloatRoundStyleE2EEES1O_S1R_JEEENS4_5SM1004TMEM4LOAD26SM100_TMEM_LOAD_32dp32b64xENS4_13SM90_TMA_LOADENS16_INS17_ILi2ELi4ELi3EEES1A_NSX_INS5_IJSB_SG_EEENS5_IJSG_SC_EEEEEEENS4_39AutoVectorizingCopyWithAssumedAlignmentILi128EEENS4_14SM90_TMA_STOREES27_S29_S29_EEEvvEEEEvNT_6ParamsE,"",@"SHT_CUDA_INFO"
	.sectionflags	@""
	.align	4


	//----- nvinfo : EIATTR_CUDA_API_VERSION
	.align		4
        /*0000*/ 	.byte	0x04, 0x37
        /*0002*/ 	.short	(.L_31 - .L_30)
.L_30:
        /*0004*/ 	.word	0x00000082


	//----- nvinfo : EIATTR_KPARAM_INFO
	.align		4
.L_31:
        /*0008*/ 	.byte	0x04, 0x17
        /*000a*/ 	.short	(.L_33 - .L_32)
.L_32:
        /*000c*/ 	.word	0x00000000
        /*0010*/ 	.short	0x0000
        /*0012*/ 	.short	0x0000
        /*0014*/ 	.byte	0x00, 0xf0, 0x01, 0x20


	//----- nvinfo : EIATTR_AT_ENTRY_FRAGMENTS
	.align		4
.L_33:
        /*0018*/ 	.byte	0x04, 0x4f
        /*001a*/ 	.short	(.L_35 - .L_34)


	//   ....[0]....
.L_34:
        /*001c*/ 	.word	0x00000007


	//----- nvinfo : EIATTR_RESERVED_SMEM_USED
	.align		4
.L_35:
        /*0020*/ 	.byte	0x01, 0x41
	.zero		2


	//----- nvinfo : EIATTR_SPARSE_MMA_MASK
	.align		4
        /*0024*/ 	.byte	0x03, 0x50
        /*0026*/ 	.short	0x0000


	//----- nvinfo : EIATTR_TCGEN05_2CTA_USED
	.align		4
        /*0028*/ 	.byte	0x01, 0x52
	.zero		2


	//----- nvinfo : EIATTR_MAXREG_COUNT
	.align		4
        /*002c*/ 	.byte	0x03, 0x1b
        /*002e*/ 	.short	0x00ff


	//----- nvinfo : EIATTR_NUM_BARRIERS
	.align		4
        /*0030*/ 	.byte	0x02, 0x4c
        /*0032*/ 	.byte	0x07
	.zero		1


	//----- nvinfo : EIATTR_EXTERNS
	.align		4
        /*0034*/ 	.byte	0x04, 0x0f
        /*0036*/ 	.short	(.L_37 - .L_36)


	//   ....[0]....
	.align		4
.L_36:
        /*0038*/ 	.word	index@(__assertfail)


	//----- nvinfo : EIATTR_MERCURY_ISA_VERSION
	.align		4
.L_37:
        /*003c*/ 	.byte	0x03, 0x5f
        /*003e*/ 	.short	0x0101


	//----- nvinfo : EIATTR_INT_WARP_WIDE_INSTR_OFFSETS
	.align		4
        /*0040*/ 	.byte	0x04, 0x31
        /*0042*/ 	.short	(.L_39 - .L_38)


	//   ....[0]....
.L_38:
        /*0044*/ 	.word	0x00001240


	//   ....[1]....
        /*0048*/ 	.word	0x000012f0


	//   ....[2]....
        /*004c*/ 	.word	0x00005b90


	//   ....[3]....
        /*0050*/ 	.word	0x00005bc0


	//   ....[4]....
        /*0054*/ 	.word	0x00005be0


	//   ....[5]....
        /*0058*/ 	.word	0x000067c0


	//   ....[6]....
        /*005c*/ 	.word	0x00006870


	//----- nvinfo : EIATTR_COOP_GROUP_MASK_REGIDS
	.align		4
.L_39:
        /*0060*/ 	.byte	0x04, 0x29
        /*0062*/ 	.short	(.L_41 - .L_40)


	//   ....[0]....
.L_40:
        /*0064*/ 	.word	0xffffffff


	//   ....[1]....
        /*0068*/ 	.word	0xffffffff


	//   ....[2]....
        /*006c*/ 	.word	0xffffffff


	//   ....[3]....
        /*0070*/ 	.word	0xffffffff


	//   ....[4]....
        /*0074*/ 	.word	0xffffffff


	//   ....[5]....
        /*0078*/ 	.word	0xffffffff


	//   ....[6]....
        /*007c*/ 	.word	0xffffffff


	//   ....[7]....
        /*0080*/ 	.word	0xffffffff


	//   ....[8]....
        /*0084*/ 	.word	0xffffffff


	//   ....[9]....
        /*0088*/ 	.word	0xffffffff


	//   ....[10]....
        /*008c*/ 	.word	0xffffffff


	//   ....[11]....
        /*0090*/ 	.word	0xffffffff


	//   ....[12]....
        /*0094*/ 	.word	0xffffffff


	//   ....[13]....
        /*0098*/ 	.word	0xffffffff


	//----- nvinfo : EIATTR_COOP_GROUP_INSTR_OFFSETS
	.align		4
.L_41:
        /*009c*/ 	.byte	0x04, 0x28
        /*009e*/ 	.short	(.L_43 - .L_42)


	//   ....[0]....
.L_42:
        /*00a0*/ 	.word	0x000000b0


	//   ....[1]....
        /*00a4*/ 	.word	0x00000510


	//   ....[2]....
        /*00a8*/ 	.word	0x00000bb0


	//   ....[3]....
        /*00ac*/ 	.word	0x00000cf0


	//   ....[4]....
        /*00b0*/ 	.word	0x00000df0


	//   ....[5]....
        /*00b4*/ 	.word	0x00000f60


	//   ....[6]....
        /*00b8*/ 	.word	0x00001100


	//   ....[7]....
        /*00bc*/ 	.word	0x00001360


	//   ....[8]....
        /*00c0*/ 	.word	0x00002720


	//   ....[9]....
        /*00c4*/ 	.word	0x00004ac0


	//   ....[10]....
        /*00c8*/ 	.word	0x00004f90


	//   ....[11]....
        /*00cc*/ 	.word	0x00004fc0


	//   ....[12]....
        /*00d0*/ 	.word	0x00005a90


	//   ....[13]....
        /*00d4*/ 	.word	0x00005ca0


	//----- nvinfo : EIATTR_VRC_CTA_INIT_COUNT
	.align		4
.L_43:
        /*00d8*/ 	.byte	0x02, 0x4a
        /*00da*/ 	.byte	0x80
	.zero		1


	//----- nvinfo : EIATTR_SYSCALL_OFFSETS
	.align		4
        /*00dc*/ 	.byte	0x04, 0x46
        /*00de*/ 	.short	(.L_45 - .L_44)


	//   ....[0]....
.L_44:
        /*00e0*/ 	.word	0x000073b0


	//   ....[1]....
        /*00e4*/ 	.word	0x000074f0


	//   ....[2]....
        /*00e8*/ 	.word	0x00007cc0


	//----- nvinfo : EIATTR_MBARRIER_INSTR_OFFSETS
	.align		4
.L_45:
        /*00ec*/ 	.byte	0x04, 0x39
        /*00ee*/ 	.short	(.L_47 - .L_46)


	//   ....[0]....
.L_46:
        /*00f0*/ 	.word	0x00000670
        /*00f4*/ 	.word	0x000000ff
        /*00f8*/ 	.word	0x00000000
        /*00fc*/ 	.short	0x0100
        /*00fe*/ 	.byte	0x04
	.zero		1


	//   ....[1]....
        /*0100*/ 	.word	0x00000680
        /*0104*/ 	.word	0x000000ff
        /*0108*/ 	.word	0x00000148
        /*010c*/ 	.short	0x0100
        /*010e*/ 	.byte	0x04
	.zero		1


	//   ....[2]....
        /*0110*/ 	.word	0x00000690
        /*0114*/ 	.word	0x000000ff
        /*0118*/ 	.word	0x00000008
        /*011c*/ 	.short	0x0100
        /*011e*/ 	.byte	0x04
	.zero		1


	//   ....[3]....
        /*0120*/ 	.word	0x000006a0
        /*0124*/ 	.word	0x000000ff
        /*0128*/ 	.word	0x00000150
        /*012c*/ 	.short	0x0100
        /*012e*/ 	.byte	0x04
	.zero		1


	//   ....[4]....
        /*0130*/ 	.word	0x000006b0
        /*0134*/ 	.word	0x000000ff
        /*0138*/ 	.word	0x00000010
        /*013c*/ 	.short	0x0100
        /*013e*/ 	.byte	0x04
	.zero		1


	//   ....[5]....
        /*0140*/ 	.word	0x000006c0
        /*0144*/ 	.word	0x000000ff
        /*0148*/ 	.word	0x00000158
        /*014c*/ 	.short	0x0100
        /*014e*/ 	.byte	0x04
	.zero		1


	//   ....[6]....
        /*0150*/ 	.word	0x000006d0
        /*0154*/ 	.word	0x000000ff
        /*0158*/ 	.word	0x00000018
        /*015c*/ 	.short	0x0100
        /*015e*/ 	.byte	0x04
	.zero		1


	//   ....[7]....
        /*0160*/ 	.word	0x000006e0
        /*0164*/ 	.word	0x000000ff
        /*0168*/ 	.word	0x00000160
        /*016c*/ 	.short	0x0100
        /*016e*/ 	.byte	0x04
	.zero		1


	//   ....[8]....
        /*0170*/ 	.word	0x000006f0
        /*0174*/ 	.word	0x000000ff
        /*0178*/ 	.word	0x00000020
        /*017c*/ 	.short	0x0100
        /*017e*/ 	.byte	0x04
	.zero		1


	//   ....[9]....
        /*0180*/ 	.word	0x00000700
        /*0184*/ 	.word	0x000000ff
        /*0188*/ 	.word	0x00000168
        /*018c*/ 	.short	0x0100
        /*018e*/ 	.byte	0x04
	.zero		1


	//   ....[10]....
        /*0190*/ 	.word	0x00000710
        /*0194*/ 	.word	0x000000ff
        /*0198*/ 	.word	0x00000028
        /*019c*/ 	.short	0x0100
        /*019e*/ 	.byte	0x04
	.zero		1


	//   ....[11]....
        /*01a0*/ 	.word	0x00000720
        /*01a4*/ 	.word	0x000000ff
        /*01a8*/ 	.word	0x00000170
        /*01ac*/ 	.short	0x0100
        /*01ae*/ 	.byte	0x04
	.zero		1


	//   ....[12]....
        /*01b0*/ 	.word	0x00000730
        /*01b4*/ 	.word	0x000000ff
        /*01b8*/ 	.word	0x00000030
        /*01bc*/ 	.short	0x0100
        /*01be*/ 	.byte	0x04
	.zero		1


	//   ....[13]....
        /*01c0*/ 	.word	0x00000740
        /*01c4*/ 	.word	0x000000ff
        /*01c8*/ 	.word	0x00000178
        /*01cc*/ 	.short	0x0100
        /*01ce*/ 	.byte	0x04
	.zero		1


	//   ....[14]....
        /*01d0*/ 	.word	0x00000750
        /*01d4*/ 	.word	0x000000ff
        /*01d8*/ 	.word	0x00000038
        /*01dc*/ 	.short	0x0100
        /*01de*/ 	.byte	0x04
	.zero		1


	//   ....[15]....
        /*01e0*/ 	.word	0x00000760
        /*01e4*/ 	.word	0x000000ff
        /*01e8*/ 	.word	0x00000180
        /*01ec*/ 	.short	0x0100
        /*01ee*/ 	.byte	0x04
	.zero		1


	//   ....[16]....
        /*01f0*/ 	.word	0x00000770
        /*01f4*/ 	.word	0x000000ff
        /*01f8*/ 	.word	0x00000040
        /*01fc*/ 	.short	0x0100
        /*01fe*/ 	.byte	0x04
	.zero		1


	//   ....[17]....
        /*0200*/ 	.word	0x00000780
        /*0204*/ 	.word	0x000000ff
        /*0208*/ 	.word	0x00000188
        /*020c*/ 	.short	0x0100
        /*020e*/ 	.byte	0x04
	.zero		1


	//   ....[18]....
        /*0210*/ 	.word	0x00000790
        /*0214*/ 	.word	0x000000ff
        /*0218*/ 	.word	0x00000048
        /*021c*/ 	.short	0x0100
        /*021e*/ 	.byte	0x04
	.zero		1


	//   ....[19]....
        /*0220*/ 	.word	0x000007a0
        /*0224*/ 	.word	0x000000ff
        /*0228*/ 	.word	0x00000190
        /*022c*/ 	.short	0x0100
        /*022e*/ 	.byte	0x04
	.zero		1


	//   ....[20]....
        /*0230*/ 	.word	0x000007b0
        /*0234*/ 	.word	0x000000ff
        /*0238*/ 	.word	0x00000050
        /*023c*/ 	.short	0x0100
        /*023e*/ 	.byte	0x04
	.zero		1


	//   ....[21]....
        /*0240*/ 	.word	0x000007c0
        /*0244*/ 	.word	0x000000ff
        /*0248*/ 	.word	0x00000198
        /*024c*/ 	.short	0x0100
        /*024e*/ 	.byte	0x04
	.zero		1


	//   ....[22]....
        /*0250*/ 	.word	0x000007d0
        /*0254*/ 	.word	0x000000ff
        /*0258*/ 	.word	0x00000058
        /*025c*/ 	.short	0x0100
        /*025e*/ 	.byte	0x04
	.zero		1


	//   ....[23]....
        /*0260*/ 	.word	0x000007e0
        /*0264*/ 	.word	0x000000ff
        /*0268*/ 	.word	0x000001a0
        /*026c*/ 	.short	0x0100
        /*026e*/ 	.byte	0x04
	.zero		1


	//   ....[24]....
        /*0270*/ 	.word	0x000007f0
        /*0274*/ 	.word	0x000000ff
        /*0278*/ 	.word	0x00000060
        /*027c*/ 	.short	0x0100
        /*027e*/ 	.byte	0x04
	.zero		1


	//   ....[25]....
        /*0280*/ 	.word	0x00000800
        /*0284*/ 	.word	0x000000ff
        /*0288*/ 	.word	0x000001a8
        /*028c*/ 	.short	0x0100
        /*028e*/ 	.byte	0x04
	.zero		1


	//   ....[26]....
        /*0290*/ 	.word	0x00000810
        /*0294*/ 	.word	0x000000ff
        /*0298*/ 	.word	0x00000068
        /*029c*/ 	.short	0x0100
        /*029e*/ 	.byte	0x04
	.zero		1


	//   ....[27]....
        /*02a0*/ 	.word	0x00000820
        /*02a4*/ 	.word	0x000000ff
        /*02a8*/ 	.word	0x000001b0
        /*02ac*/ 	.short	0x0100
        /*02ae*/ 	.byte	0x04
	.zero		1


	//   ....[28]....
        /*02b0*/ 	.word	0x00000830
        /*02b4*/ 	.word	0x000000ff
        /*02b8*/ 	.word	0x00000070
        /*02bc*/ 	.short	0x0100
        /*02be*/ 	.byte	0x04
	.zero		1


	//   ....[29]....
        /*02c0*/ 	.word	0x00000840
        /*02c4*/ 	.word	0x000000ff
        /*02c8*/ 	.word	0x000001b8
        /*02cc*/ 	.short	0x0100
        /*02ce*/ 	.byte	0x04
	.zero		1


	//   ....[30]....
        /*02d0*/ 	.word	0x00000850
        /*02d4*/ 	.word	0x000000ff
        /*02d8*/ 	.word	0x00000078
        /*02dc*/ 	.short	0x0100
        /*02de*/ 	.byte	0x04
	.zero		1


	//   ....[31]....
        /*02e0*/ 	.word	0x00000860
        /*02e4*/ 	.word	0x000000ff
        /*02e8*/ 	.word	0x000001c0
        /*02ec*/ 	.short	0x0100
        /*02ee*/ 	.byte	0x04
	.zero		1


	//   ....[32]....
        /*02f0*/ 	.word	0x00000870
        /*02f4*/ 	.word	0x000000ff
        /*02f8*/ 	.word	0x00000080
        /*02fc*/ 	.short	0x0100
        /*02fe*/ 	.byte	0x04
	.zero		1


	//   ....[33]....
        /*0300*/ 	.word	0x00000880
        /*0304*/ 	.word	0x000000ff
        /*0308*/ 	.word	0x000001c8
        /*030c*/ 	.short	0x0100
        /*030e*/ 	.byte	0x04
	.zero		1


	//   ....[34]....
        /*0310*/ 	.word	0x00000890
        /*0314*/ 	.word	0x000000ff
        /*0318*/ 	.word	0x00000088
        /*031c*/ 	.short	0x0100
        /*031e*/ 	.byte	0x04
	.zero		1


	//   ....[35]....
        /*0320*/ 	.word	0x000008a0
        /*0324*/ 	.word	0x000000ff
        /*0328*/ 	.word	0x000001d0
        /*032c*/ 	.short	0x0100
        /*032e*/ 	.byte	0x04
	.zero		1


	//   ....[36]....
        /*0330*/ 	.word	0x000008b0
        /*0334*/ 	.word	0x000000ff
        /*0338*/ 	.word	0x00000090
        /*033c*/ 	.short	0x0100
        /*033e*/ 	.byte	0x04
	.zero		1


	//   ....[37]....
        /*0340*/ 	.word	0x000008c0
        /*0344*/ 	.word	0x000000ff
        /*0348*/ 	.word	0x000001d8
        /*034c*/ 	.short	0x0100
        /*034e*/ 	.byte	0x04
	.zero		1


	//   ....[38]....
        /*0350*/ 	.word	0x000008d0
        /*0354*/ 	.word	0x000000ff
        /*0358*/ 	.word	0x00000098
        /*035c*/ 	.short	0x0100
        /*035e*/ 	.byte	0x04
	.zero		1


	//   ....[39]....
        /*0360*/ 	.word	0x000008e0
        /*0364*/ 	.word	0x000000ff
        /*0368*/ 	.word	0x000001e0
        /*036c*/ 	.short	0x0100
        /*036e*/ 	.byte	0x04
	.zero		1


	//   ....[40]....
        /*0370*/ 	.word	0x000008f0
        /*0374*/ 	.word	0x000000ff
        /*0378*/ 	.word	0x000000a0
        /*037c*/ 	.short	0x0100
        /*037e*/ 	.byte	0x04
	.zero		1


	//   ....[41]....
        /*0380*/ 	.word	0x00000900
        /*0384*/ 	.word	0x000000ff
        /*0388*/ 	.word	0x000001e8
        /*038c*/ 	.short	0x0100
        /*038e*/ 	.byte	0x04
	.zero		1


	//   ....[42]....
        /*0390*/ 	.word	0x00000910
        /*0394*/ 	.word	0x000000ff
        /*0398*/ 	.word	0x000000a8
        /*039c*/ 	.short	0x0100
        /*039e*/ 	.byte	0x04
	.zero		1


	//   ....[43]....
        /*03a0*/ 	.word	0x00000920
        /*03a4*/ 	.word	0x000000ff
        /*03a8*/ 	.word	0x000001f0
        /*03ac*/ 	.short	0x0100
        /*03ae*/ 	.byte	0x04
	.zero		1


	//   ....[44]....
        /*03b0*/ 	.word	0x00000930
        /*03b4*/ 	.word	0x000000ff
        /*03b8*/ 	.word	0x000000b0
        /*03bc*/ 	.short	0x0100
        /*03be*/ 	.byte	0x04
	.zero		1


	//   ....[45]....
        /*03c0*/ 	.word	0x00000940
        /*03c4*/ 	.word	0x000000ff
        /*03c8*/ 	.word	0x000001f8
        /*03cc*/ 	.short	0x0100
        /*03ce*/ 	.byte	0x04
	.zero		1


	//   ....[46]....
        /*03d0*/ 	.word	0x00000950
        /*03d4*/ 	.word	0x000000ff
        /*03d8*/ 	.word	0x000000b8
        /*03dc*/ 	.short	0x0100
        /*03de*/ 	.byte	0x04
	.zero		1


	//   ....[47]....
        /*03e0*/ 	.word	0x00000960
        /*03e4*/ 	.word	0x000000ff
        /*03e8*/ 	.word	0x00000200
        /*03ec*/ 	.short	0x0100
        /*03ee*/ 	.byte	0x04
	.zero		1


	//   ....[48]....
        /*03f0*/ 	.word	0x00000970
        /*03f4*/ 	.word	0x000000ff
        /*03f8*/ 	.word	0x000000c0
        /*03fc*/ 	.short	0x0100
        /*03fe*/ 	.byte	0x04
	.zero		1


	//   ....[49]....
        /*0400*/ 	.word	0x00000980
        /*0404*/ 	.word	0x000000ff
        /*0408*/ 	.word	0x00000208
        /*040c*/ 	.short	0x0100
        /*040e*/ 	.byte	0x04
	.zero		1


	//   ....[50]....
        /*0410*/ 	.word	0x00000990
        /*0414*/ 	.word	0x000000ff
        /*0418*/ 	.word	0x000000c8
        /*041c*/ 	.short	0x0100
        /*041e*/ 	.byte	0x04
	.zero		1


	//   ....[51]....
        /*0420*/ 	.word	0x000009a0
        /*0424*/ 	.word	0x000000ff
        /*0428*/ 	.word	0x00000210
        /*042c*/ 	.short	0x0100
        /*042e*/ 	.byte	0x04
	.zero		1


	//   ....[52]....
        /*0430*/ 	.word	0x000009b0
        /*0434*/ 	.word	0x000000ff
        /*0438*/ 	.word	0x000000d0
        /*043c*/ 	.short	0x0100
        /*043e*/ 	.byte	0x04
	.zero		1


	//   ....[53]....
        /*0440*/ 	.word	0x000009c0
        /*0444*/ 	.word	0x000000ff
        /*0448*/ 	.word	0x00000218
        /*044c*/ 	.short	0x0100
        /*044e*/ 	.byte	0x04
	.zero		1


	//   ....[54]....
        /*0450*/ 	.word	0x000009d0
        /*0454*/ 	.word	0x000000ff
        /*0458*/ 	.word	0x000000d8
        /*045c*/ 	.short	0x0100
        /*045e*/ 	.byte	0x04
	.zero		1


	//   ....[55]....
        /*0460*/ 	.word	0x000009e0
        /*0464*/ 	.word	0x000000ff
        /*0468*/ 	.word	0x00000220
        /*046c*/ 	.short	0x0100
        /*046e*/ 	.byte	0x04
	.zero		1


	//   ....[56]....
        /*0470*/ 	.word	0x000009f0
        /*0474*/ 	.word	0x000000ff
        /*0478*/ 	.word	0x000000e0
        /*047c*/ 	.short	0x0100
        /*047e*/ 	.byte	0x04
	.zero		1


	//   ....[57]....
        /*0480*/ 	.word	0x00000a00
        /*0484*/ 	.word	0x000000ff
        /*0488*/ 	.word	0x00000228
        /*048c*/ 	.short	0x0100
        /*048e*/ 	.byte	0x04
	.zero		1


	//   ....[58]....
        /*0490*/ 	.word	0x00000a10
        /*0494*/ 	.word	0x000000ff
        /*0498*/ 	.word	0x000000e8
        /*049c*/ 	.short	0x0100
        /*049e*/ 	.byte	0x04
	.zero		1


	//   ....[59]....
        /*04a0*/ 	.word	0x00000a20
        /*04a4*/ 	.word	0x000000ff
        /*04a8*/ 	.word	0x00000230
        /*04ac*/ 	.short	0x0100
        /*04ae*/ 	.byte	0x04
	.zero		1


	//   ....[60]....
        /*04b0*/ 	.word	0x00000a30
        /*04b4*/ 	.word	0x000000ff
        /*04b8*/ 	.word	0x000000f0
        /*04bc*/ 	.short	0x0100
        /*04be*/ 	.byte	0x04
	.zero		1


	//   ....[61]....
        /*04c0*/ 	.word	0x00000a40
        /*04c4*/ 	.word	0x000000ff
        /*04c8*/ 	.word	0x00000238
        /*04cc*/ 	.short	0x0100
        /*04ce*/ 	.byte	0x04
	.zero		1


	//   ....[62]....
        /*04d0*/ 	.word	0x00000a50
        /*04d4*/ 	.word	0x000000ff
        /*04d8*/ 	.word	0x000000f8
        /*04dc*/ 	.short	0x0100
        /*04de*/ 	.byte	0x04
	.zero		1


	//   ....[63]....
        /*04e0*/ 	.word	0x00000a60
        /*04e4*/ 	.word	0x000000ff
        /*04e8*/ 	.word	0x00000240
        /*04ec*/ 	.short	0x0100
        /*04ee*/ 	.byte	0x04
	.zero		1


	//   ....[64]....
        /*04f0*/ 	.word	0x00000a70
        /*04f4*/ 	.word	0x000000ff
        /*04f8*/ 	.word	0x00000100
        /*04fc*/ 	.short	0x0100
        /*04fe*/ 	.byte	0x04
	.zero		1


	//   ....[65]....
        /*0500*/ 	.word	0x00000a80
        /*0504*/ 	.word	0x000000ff
        /*0508*/ 	.word	0x00000248
        /*050c*/ 	.short	0x0100
        /*050e*/ 	.byte	0x04
	.zero		1


	//   ....[66]....
        /*0510*/ 	.word	0x00000a90
        /*0514*/ 	.word	0x000000ff
        /*0518*/ 	.word	0x00000108
        /*051c*/ 	.short	0x0100
        /*051e*/ 	.byte	0x04
	.zero		1


	//   ....[67]....
        /*0520*/ 	.word	0x00000aa0
        /*0524*/ 	.word	0x000000ff
        /*0528*/ 	.word	0x00000250
        /*052c*/ 	.short	0x0100
        /*052e*/ 	.byte	0x04
	.zero		1


	//   ....[68]....
        /*0530*/ 	.word	0x00000ab0
        /*0534*/ 	.word	0x000000ff
        /*0538*/ 	.word	0x00000110
        /*053c*/ 	.short	0x0100
        /*053e*/ 	.byte	0x04
	.zero		1


	//   ....[69]....
        /*0540*/ 	.word	0x00000ac0
        /*0544*/ 	.word	0x000000ff
        /*0548*/ 	.word	0x00000258
        /*054c*/ 	.short	0x0100
        /*054e*/ 	.byte	0x04
	.zero		1


	//   ....[70]....
        /*0550*/ 	.word	0x00000ad0
        /*0554*/ 	.word	0x000000ff
        /*0558*/ 	.word	0x00000118
        /*055c*/ 	.short	0x0100
        /*055e*/ 	.byte	0x04
	.zero		1


	//   ....[71]....
        /*0560*/ 	.word	0x00000ae0
        /*0564*/ 	.word	0x000000ff
        /*0568*/ 	.word	0x00000260
        /*056c*/ 	.short	0x0100
        /*056e*/ 	.byte	0x04
	.zero		1


	//   ....[72]....
        /*0570*/ 	.word	0x00000af0
        /*0574*/ 	.word	0x000000ff
        /*0578*/ 	.word	0x00000120
        /*057c*/ 	.short	0x0100
        /*057e*/ 	.byte	0x04
	.zero		1


	//   ....[73]....
        /*0580*/ 	.word	0x00000b00
        /*0584*/ 	.word	0x000000ff
        /*0588*/ 	.word	0x00000268
        /*058c*/ 	.short	0x0100
        /*058e*/ 	.byte	0x04
	.zero		1


	//   ....[74]....
        /*0590*/ 	.word	0x00000b10
        /*0594*/ 	.word	0x000000ff
        /*0598*/ 	.word	0x00000128
        /*059c*/ 	.short	0x0100
        /*059e*/ 	.byte	0x04
	.zero		1


	//   ....[75]....
        /*05a0*/ 	.word	0x00000b20
        /*05a4*/ 	.word	0x000000ff
        /*05a8*/ 	.word	0x00000270
        /*05ac*/ 	.short	0x0100
        /*05ae*/ 	.byte	0x04
	.zero		1


	//   ....[76]....
        /*05b0*/ 	.word	0x00000b30
        /*05b4*/ 	.word	0x000000ff
        /*05b8*/ 	.word	0x00000130
        /*05bc*/ 	.short	0x0100
        /*05be*/ 	.byte	0x04
	.zero		1


	//   ....[77]....
        /*05c0*/ 	.word	0x00000b40
        /*05c4*/ 	.word	0x000000ff
        /*05c8*/ 	.word	0x00000278
        /*05cc*/ 	.short	0x0100
        /*05ce*/ 	.byte	0x04
	.zero		1


	//   ....[78]....
        /*05d0*/ 	.word	0x00000b50
        /*05d4*/ 	.word	0x000000ff
        /*05d8*/ 	.word	0x00000138
        /*05dc*/ 	.short	0x0100
        /*05de*/ 	.byte	0x04
	.zero		1


	//   ....[79]....
        /*05e0*/ 	.word	0x00000b60
        /*05e4*/ 	.word	0x000000ff
        /*05e8*/ 	.word	0x00000280
        /*05ec*/ 	.short	0x0100
        /*05ee*/ 	.byte	0x04
	.zero		1


	//   ....[80]....
        /*05f0*/ 	.word	0x00000b70
        /*05f4*/ 	.word	0x000000ff
        /*05f8*/ 	.word	0x00000140
        /*05fc*/ 	.short	0x0100
        /*05fe*/ 	.byte	0x04
	.zero		1


	//   ....[81]....
        /*0600*/ 	.word	0x00000b80
        /*0604*/ 	.word	0x000000ff
        /*0608*/ 	.word	0x00000288
        /*060c*/ 	.short	0x0100
        /*060e*/ 	.byte	0x04
	.zero		1


	//   ....[82]....
        /*0610*/ 	.word	0x00000cc0
        /*0614*/ 	.word	0x000000ff
        /*0618*/ 	.word	0x00000290
        /*061c*/ 	.short	0x0100
        /*061e*/ 	.byte	0x04
	.zero		1


	//   ....[83]....
        /*0620*/ 	.word	0x00000cd0
        /*0624*/ 	.word	0x000000ff
        /*0628*/ 	.word	0x00000298
        /*062c*/ 	.short	0x0100
        /*062e*/ 	.byte	0x04
	.zero		1


	//   ....[84]....
        /*0630*/ 	.word	0x00000dc0
        /*0634*/ 	.word	0x000000ff
        /*0638*/ 	.word	0x000002a0
        /*063c*/ 	.short	0x0100
        /*063e*/ 	.byte	0x06
	.zero		1


	//   ....[85]....
        /*0640*/ 	.word	0x00000dd0
        /*0644*/ 	.word	0x000000ff
        /*0648*/ 	.word	0x000002a8
        /*064c*/ 	.short	0x0100
        /*064e*/ 	.byte	0x06
	.zero		1


	//   ....[86]....
        /*0650*/ 	.word	0x00000f10
        /*0654*/ 	.word	0x000000ff
        /*0658*/ 	.word	0x000002b0
        /*065c*/ 	.short	0x0100
        /*065e*/ 	.byte	0x06
	.zero		1


	//   ....[87]....
        /*0660*/ 	.word	0x00000f20
        /*0664*/ 	.word	0x000000ff
        /*0668*/ 	.word	0x000002c0
        /*066c*/ 	.short	0x0100
        /*066e*/ 	.byte	0x06
	.zero		1


	//   ....[88]....
        /*0670*/ 	.word	0x00000f30
        /*0674*/ 	.word	0x000000ff
        /*0678*/ 	.word	0x000002b8
        /*067c*/ 	.short	0x0100
        /*067e*/ 	.byte	0x06
	.zero		1


	//   ....[89]....
        /*0680*/ 	.word	0x00000f40
        /*0684*/ 	.word	0x000000ff
        /*0688*/ 	.word	0x000002c8
        /*068c*/ 	.short	0x0100
        /*068e*/ 	.byte	0x06
	.zero		1


	//   ....[90]....
        /*0690*/ 	.word	0x00001070
        /*0694*/ 	.word	0x000000ff
        /*0698*/ 	.word	0x000002d0
        /*069c*/ 	.short	0x0100
        /*069e*/ 	.byte	0x04
	.zero		1


	//   ....[91]....
        /*06a0*/ 	.word	0x00001080
        /*06a4*/ 	.word	0x000000ff
        /*06a8*/ 	.word	0x000002f0
        /*06ac*/ 	.short	0x0100
        /*06ae*/ 	.byte	0x04
	.zero		1


	//   ....[92]....
        /*06b0*/ 	.word	0x00001090
        /*06b4*/ 	.word	0x000000ff
        /*06b8*/ 	.word	0x000002d8
        /*06bc*/ 	.short	0x0100
        /*06be*/ 	.byte	0x04
	.zero		1


	//   ....[93]....
        /*06c0*/ 	.word	0x000010a0
        /*06c4*/ 	.word	0x000000ff
        /*06c8*/ 	.word	0x000002f8
        /*06cc*/ 	.short	0x0100
        /*06ce*/ 	.byte	0x04
	.zero		1


	//   ....[94]....
        /*06d0*/ 	.word	0x000010b0
        /*06d4*/ 	.word	0x000000ff
        /*06d8*/ 	.word	0x000002e0
        /*06dc*/ 	.short	0x0100
        /*06de*/ 	.byte	0x04
	.zero		1


	//   ....[95]....
        /*06e0*/ 	.word	0x000010c0
        /*06e4*/ 	.word	0x000000ff
        /*06e8*/ 	.word	0x00000300
        /*06ec*/ 	.short	0x0100
        /*06ee*/ 	.byte	0x04
	.zero		1


	//   ....[96]....
        /*06f0*/ 	.word	0x000010d0
        /*06f4*/ 	.word	0x000000ff
        /*06f8*/ 	.word	0x000002e8
        /*06fc*/ 	.short	0x0100
        /*06fe*/ 	.byte	0x04
	.zero		1


	//   ....[97]....
        /*0700*/ 	.word	0x000010e0
        /*0704*/ 	.word	0x000000ff
        /*0708*/ 	.word	0x00000308
        /*070c*/ 	.short	0x0100
        /*070e*/ 	.byte	0x04
	.zero		1


	//   ....[98]....
        /*0710*/ 	.word	0x000011e0
        /*0714*/ 	.word	0x000000ff
        /*0718*/ 	.word	0x00000310
        /*071c*/ 	.short	0x0100
        /*071e*/ 	.byte	0x04
	.zero		1


	//   ....[99]....
        /*0720*/ 	.word	0x000011f0
        /*0724*/ 	.word	0x000000ff
        /*0728*/ 	.word	0x00000320
        /*072c*/ 	.short	0x0100
        /*072e*/ 	.byte	0x04
	.zero		1


	//   ....[100]....
        /*0730*/ 	.word	0x00001200
        /*0734*/ 	.word	0x000000ff
        /*0738*/ 	.word	0x00000318
        /*073c*/ 	.short	0x0100
        /*073e*/ 	.byte	0x04
	.zero		1


	//   ....[101]....
        /*0740*/ 	.word	0x00001210
        /*0744*/ 	.word	0x000000ff
        /*0748*/ 	.word	0x00000328
        /*074c*/ 	.short	0x0100
        /*074e*/ 	.byte	0x04
	.zero		1


	//   ....[102]....
        /*0750*/ 	.word	0x00001310
        /*0754*/ 	.word	0x000000ff
        /*0758*/ 	.word	0x00000330
        /*075c*/ 	.short	0x0100
        /*075e*/ 	.byte	0x06
	.zero		1


	//   ....[103]....
        /*0760*/ 	.word	0x00001f70
        /*0764*/ 	.word	0x00000000
        /*0768*/ 	.word	0x00000320
        /*076c*/ 	.short	0x010a
        /*076e*/ 	.byte	0xff
	.zero		1


	//   ....[104]....
        /*0770*/ 	.word	0x00001fa0
        /*0774*/ 	.word	0x00000000
        /*0778*/ 	.word	0x00000310
        /*077c*/ 	.short	0x0101
        /*077e*/ 	.byte	0xff
	.zero		1


	//   ....[105]....
        /*0780*/ 	.word	0x00002040
        /*0784*/ 	.word	0x000000ff
        /*0788*/ 	.word	0x00000148
        /*078c*/ 	.short	0x010a
        /*078e*/ 	.byte	0x04
	.zero		1


	//   ....[106]....
        /*0790*/ 	.word	0x00002110
        /*0794*/ 	.word	0x000000ff
        /*0798*/ 	.word	0x00000148
        /*079c*/ 	.short	0x010a
        /*079e*/ 	.byte	0x21
	.zero		1


	//   ....[107]....
        /*07a0*/ 	.word	0x000022c0
        /*07a4*/ 	.word	0x000000ff
        /*07a8*/ 	.word	0x00000148
        /*07ac*/ 	.short	0x010a
        /*07ae*/ 	.byte	0x05
	.zero		1


	//   ....[108]....
        /*07b0*/ 	.word	0x000023d0
        /*07b4*/ 	.word	0x000000ff
        /*07b8*/ 	.word	0x000002a8
        /*07bc*/ 	.short	0x0101
        /*07be*/ 	.byte	0x0d
	.zero		1


	//   ....[109]....
        /*07c0*/ 	.word	0x000023f0
        /*07c4*/ 	.word	0x000000ff
        /*07c8*/ 	.word	0x00000148
        /*07cc*/ 	.short	0x010a
        /*07ce*/ 	.byte	0x04
	.zero		1


	//   ....[110]....
        /*07d0*/ 	.word	0x00002470
        /*07d4*/ 	.word	0x000000ff
        /*07d8*/ 	.word	0x00000148
        /*07dc*/ 	.short	0x010a
        /*07de*/ 	.byte	0x09
	.zero		1


	//   ....[111]....
        /*07e0*/ 	.word	0x00002640
        /*07e4*/ 	.word	0x000000ff
        /*07e8*/ 	.word	0x00000148
        /*07ec*/ 	.short	0x010a
        /*07ee*/ 	.byte	0x05
	.zero		1


	//   ....[112]....
        /*07f0*/ 	.word	0x00002750
        /*07f4*/ 	.word	0x00000003
        /*07f8*/ 	.word	0x000002b0
        /*07fc*/ 	.short	0x010a
        /*07fe*/ 	.byte	0xff
	.zero		1


	//   ....[113]....
        /*0800*/ 	.word	0x000028a0
        /*0804*/ 	.word	0x00000000
        /*0808*/ 	.word	0x00000000
        /*080c*/ 	.short	0x0101
        /*080e*/ 	.byte	0xff
	.zero		1


	//   ....[114]....
        /*0810*/ 	.word	0x00002e40
        /*0814*/ 	.word	0x000000ff
        /*0818*/ 	.word	0x00000000
        /*081c*/ 	.short	0x010a
        /*081e*/ 	.byte	0x04
	.zero		1


	//   ....[115]....
        /*0820*/ 	.word	0x00002ed0
        /*0824*/ 	.word	0x000000ff
        /*0828*/ 	.word	0x00000000
        /*082c*/ 	.short	0x010a
        /*082e*/ 	.byte	0x05
	.zero		1


	//   ....[116]....
        /*0830*/ 	.word	0x00002f60
        /*0834*/ 	.word	0x000000ff
        /*0838*/ 	.word	0x00000000
        /*083c*/ 	.short	0x010a
        /*083e*/ 	.byte	0x05
	.zero		1


	//   ....[117]....
        /*0840*/ 	.word	0x00002ff0
        /*0844*/ 	.word	0x000000ff
        /*0848*/ 	.word	0x00000000
        /*084c*/ 	.short	0x010a
        /*084e*/ 	.byte	0x05
	.zero		1


	//   ....[118]....
        /*0850*/ 	.word	0x00003080
        /*0854*/ 	.word	0x000000ff
        /*0858*/ 	.word	0x00000000
        /*085c*/ 	.short	0x010a
        /*085e*/ 	.byte	0x05
	.zero		1


	//   ....[119]....
        /*0860*/ 	.word	0x00003110
        /*0864*/ 	.word	0x000000ff
        /*0868*/ 	.word	0x00000000
        /*086c*/ 	.short	0x010a
        /*086e*/ 	.byte	0x05
	.zero		1


	//   ....[120]....
        /*0870*/ 	.word	0x000031a0
        /*0874*/ 	.word	0x000000ff
        /*0878*/ 	.word	0x00000000
        /*087c*/ 	.short	0x010a
        /*087e*/ 	.byte	0x05
	.zero		1


	//   ....[121]....
        /*0880*/ 	.word	0x00003230
        /*0884*/ 	.word	0x000000ff
        /*0888*/ 	.word	0x00000000
        /*088c*/ 	.short	0x010a
        /*088e*/ 	.byte	0x05
	.zero		1


	//   ....[122]....
        /*0890*/ 	.word	0x000032c0
        /*0894*/ 	.word	0x000000ff
        /*0898*/ 	.word	0x00000000
        /*089c*/ 	.short	0x010a
        /*089e*/ 	.byte	0x05
	.zero		1


	//   ....[123]....
        /*08a0*/ 	.word	0x00003350
        /*08a4*/ 	.word	0x000000ff
        /*08a8*/ 	.word	0x00000000
        /*08ac*/ 	.short	0x010a
        /*08ae*/ 	.byte	0x05
	.zero		1


	//   ....[124]....
        /*08b0*/ 	.word	0x000033e0
        /*08b4*/ 	.word	0x000000ff
        /*08b8*/ 	.word	0x00000000
        /*08bc*/ 	.short	0x010a
        /*08be*/ 	.byte	0x05
	.zero		1


	//   ....[125]....
        /*08c0*/ 	.word	0x00003470
        /*08c4*/ 	.word	0x000000ff
        /*08c8*/ 	.word	0x00000000
        /*08cc*/ 	.short	0x010a
        /*08ce*/ 	.byte	0x05
	.zero		1


	//   ....[126]....
        /*08d0*/ 	.word	0x00003500
        /*08d4*/ 	.word	0x000000ff
        /*08d8*/ 	.word	0x00000000
        /*08dc*/ 	.short	0x010a
        /*08de*/ 	.byte	0x05
	.zero		1


	//   ....[127]....
        /*08e0*/ 	.word	0x00003590
        /*08e4*/ 	.word	0x000000ff
        /*08e8*/ 	.word	0x00000000
        /*08ec*/ 	.short	0x010a
        /*08ee*/ 	.byte	0x05
	.zero		1


	//   ....[128]....
        /*08f0*/ 	.word	0x00003620
        /*08f4*/ 	.word	0x000000ff
        /*08f8*/ 	.word	0x00000000
        /*08fc*/ 	.short	0x010a
        /*08fe*/ 	.byte	0x05
	.zero		1


	//   ....[129]....
        /*0900*/ 	.word	0x000036b0
        /*0904*/ 	.word	0x000000ff
        /*0908*/ 	.word	0x00000000
        /*090c*/ 	.short	0x010a
        /*090e*/ 	.byte	0x05
	.zero		1


	//   ....[130]....
        /*0910*/ 	.word	0x00003740
        /*0914*/ 	.word	0x000000ff
        /*0918*/ 	.word	0x00000000
        /*091c*/ 	.short	0x010a
        /*091e*/ 	.byte	0x05
	.zero		1


	//   ....[131]....
        /*0920*/ 	.word	0x000037d0
        /*0924*/ 	.word	0x000000ff
        /*0928*/ 	.word	0x00000000
        /*092c*/ 	.short	0x010a
        /*092e*/ 	.byte	0x05
	.zero		1


	//   ....[132]....
        /*0930*/ 	.word	0x00003860
        /*0934*/ 	.word	0x000000ff
        /*0938*/ 	.word	0x00000000
        /*093c*/ 	.short	0x010a
        /*093e*/ 	.byte	0x05
	.zero		1


	//   ....[133]....
        /*0940*/ 	.word	0x000038f0
        /*0944*/ 	.word	0x000000ff
        /*0948*/ 	.word	0x00000000
        /*094c*/ 	.short	0x010a
        /*094e*/ 	.byte	0x05
	.zero		1


	//   ....[134]....
        /*0950*/ 	.word	0x00003980
        /*0954*/ 	.word	0x000000ff
        /*0958*/ 	.word	0x00000000
        /*095c*/ 	.short	0x010a
        /*095e*/ 	.byte	0x05
	.zero		1


	//   ....[135]....
        /*0960*/ 	.word	0x00003a10
        /*0964*/ 	.word	0x000000ff
        /*0968*/ 	.word	0x00000000
        /*096c*/ 	.short	0x010a
        /*096e*/ 	.byte	0x05
	.zero		1


	//   ....[136]....
        /*0970*/ 	.word	0x00003aa0
        /*0974*/ 	.word	0x000000ff
        /*0978*/ 	.word	0x00000000
        /*097c*/ 	.short	0x010a
        /*097e*/ 	.byte	0x05
	.zero		1


	//   ....[137]....
        /*0980*/ 	.word	0x00003b30
        /*0984*/ 	.word	0x000000ff
        /*0988*/ 	.word	0x00000000
        /*098c*/ 	.short	0x010a
        /*098e*/ 	.byte	0x05
	.zero		1


	//   ....[138]....
        /*0990*/ 	.word	0x00003bc0
        /*0994*/ 	.word	0x000000ff
        /*0998*/ 	.word	0x00000000
        /*099c*/ 	.short	0x010a
        /*099e*/ 	.byte	0x05
	.zero		1


	//   ....[139]....
        /*09a0*/ 	.word	0x00003c50
        /*09a4*/ 	.word	0x000000ff
        /*09a8*/ 	.word	0x00000000
        /*09ac*/ 	.short	0x010a
        /*09ae*/ 	.byte	0x05
	.zero		1


	//   ....[140]....
        /*09b0*/ 	.word	0x00003ce0
        /*09b4*/ 	.word	0x000000ff
        /*09b8*/ 	.word	0x00000000
        /*09bc*/ 	.short	0x010a
        /*09be*/ 	.byte	0x05
	.zero		1


	//   ....[141]....
        /*09c0*/ 	.word	0x00003d70
        /*09c4*/ 	.word	0x000000ff
        /*09c8*/ 	.word	0x00000000
        /*09cc*/ 	.short	0x010a
        /*09ce*/ 	.byte	0x05
	.zero		1


	//   ....[142]....
        /*09d0*/ 	.word	0x00003e00
        /*09d4*/ 	.word	0x000000ff
        /*09d8*/ 	.word	0x00000000
        /*09dc*/ 	.short	0x010a
        /*09de*/ 	.byte	0x05
	.zero		1


	//   ....[143]....
        /*09e0*/ 	.word	0x00003e90
        /*09e4*/ 	.word	0x000000ff
        /*09e8*/ 	.word	0x00000000
        /*09ec*/ 	.short	0x010a
        /*09ee*/ 	.byte	0x05
	.zero		1


	//   ....[144]....
        /*09f0*/ 	.word	0x00003f20
        /*09f4*/ 	.word	0x000000ff
        /*09f8*/ 	.word	0x00000000
        /*09fc*/ 	.short	0x010a
        /*09fe*/ 	.byte	0x05
	.zero		1


	//   ....[145]....
        /*0a00*/ 	.word	0x00003fb0
        /*0a04*/ 	.word	0x000000ff
        /*0a08*/ 	.word	0x00000000
        /*0a0c*/ 	.short	0x010a
        /*0a0e*/ 	.byte	0x05
	.zero		1


	//   ....[146]....
        /*0a10*/ 	.word	0x00004040
        /*0a14*/ 	.word	0x000000ff
        /*0a18*/ 	.word	0x00000000
        /*0a1c*/ 	.short	0x010a
        /*0a1e*/ 	.byte	0x05
	.zero		1


	//   ....[147]....
        /*0a20*/ 	.word	0x000040d0
        /*0a24*/ 	.word	0x000000ff
        /*0a28*/ 	.word	0x00000000
        /*0a2c*/ 	.short	0x010a
        /*0a2e*/ 	.byte	0x05
	.zero		1


	//   ....[148]....
        /*0a30*/ 	.word	0x00004160
        /*0a34*/ 	.word	0x000000ff
        /*0a38*/ 	.word	0x00000000
        /*0a3c*/ 	.short	0x010a
        /*0a3e*/ 	.byte	0x05
	.zero		1


	//   ....[149]....
        /*0a40*/ 	.word	0x000041f0
        /*0a44*/ 	.word	0x000000ff
        /*0a48*/ 	.word	0x00000000
        /*0a4c*/ 	.short	0x010a
        /*0a4e*/ 	.byte	0x05
	.zero		1


	//   ....[150]....
        /*0a50*/ 	.word	0x00004280
        /*0a54*/ 	.word	0x000000ff
        /*0a58*/ 	.word	0x00000000
        /*0a5c*/ 	.short	0x010a
        /*0a5e*/ 	.byte	0x05
	.zero		1


	//   ....[151]....
        /*0a60*/ 	.word	0x00004310
        /*0a64*/ 	.word	0x000000ff
        /*0a68*/ 	.word	0x00000000
        /*0a6c*/ 	.short	0x010a
        /*0a6e*/ 	.byte	0x05
	.zero		1


	//   ....[152]....
        /*0a70*/ 	.word	0x000043a0
        /*0a74*/ 	.word	0x000000ff
        /*0a78*/ 	.word	0x00000000
        /*0a7c*/ 	.short	0x010a
        /*0a7e*/ 	.byte	0x05
	.zero		1


	//   ....[153]....
        /*0a80*/ 	.word	0x00004430
        /*0a84*/ 	.word	0x000000ff
        /*0a88*/ 	.word	0x00000000
        /*0a8c*/ 	.short	0x010a
        /*0a8e*/ 	.byte	0x05
	.zero		1


	//   ....[154]....
        /*0a90*/ 	.word	0x000044d0
        /*0a94*/ 	.word	0x00000000
        /*0a98*/ 	.word	0x00000000
        /*0a9c*/ 	.short	0x010a
        /*0a9e*/ 	.byte	0xff
	.zero		1


	//   ....[155]....
        /*0aa0*/ 	.word	0x00004610
        /*0aa4*/ 	.word	0x00000002
        /*0aa8*/ 	.word	0x00000310
        /*0aac*/ 	.short	0x010a
        /*0aae*/ 	.byte	0xff
	.zero		1


	//   ....[156]....
        /*0ab0*/ 	.word	0x00004680
        /*0ab4*/ 	.word	0x00000002
        /*0ab8*/ 	.word	0x00000000
        /*0abc*/ 	.short	0x0101
        /*0abe*/ 	.byte	0xff
	.zero		1


	//   ....[157]....
        /*0ac0*/ 	.word	0x000046a0
        /*0ac4*/ 	.word	0x000000ff
        /*0ac8*/ 	.word	0x000002c0
        /*0acc*/ 	.short	0x010a
        /*0ace*/ 	.byte	0x04
	.zero		1


	//   ....[158]....
        /*0ad0*/ 	.word	0x000047c0
        /*0ad4*/ 	.word	0x00000002
        /*0ad8*/ 	.word	0x000002b0
        /*0adc*/ 	.short	0x010a
        /*0ade*/ 	.byte	0xff
	.zero		1


	//   ....[159]....
        /*0ae0*/ 	.word	0x000048c0
        /*0ae4*/ 	.word	0x00000002
        /*0ae8*/ 	.word	0x00000000
        /*0aec*/ 	.short	0x0101
        /*0aee*/ 	.byte	0xff
	.zero		1


	//   ....[160]....
        /*0af0*/ 	.word	0x00004950
        /*0af4*/ 	.word	0x000000ff
        /*0af8*/ 	.word	0x000002c0
        /*0afc*/ 	.short	0x0106
        /*0afe*/ 	.byte	0x04
	.zero		1


	//   ....[161]....
        /*0b00*/ 	.word	0x00004970
        /*0b04*/ 	.word	0x000000ff
        /*0b08*/ 	.word	0x000002c0
        /*0b0c*/ 	.short	0x010a
        /*0b0e*/ 	.byte	0x04
	.zero		1


	//   ....[162]....
        /*0b10*/ 	.word	0x00004a00
        /*0b14*/ 	.word	0x000000ff
        /*0b18*/ 	.word	0x000002c0
        /*0b1c*/ 	.short	0x0106
        /*0b1e*/ 	.byte	0x07
	.zero		1


	//   ....[163]....
        /*0b20*/ 	.word	0x00004a40
        /*0b24*/ 	.word	0x00000000
        /*0b28*/ 	.word	0x000002c0
        /*0b2c*/ 	.short	0x010a
        /*0b2e*/ 	.byte	0xff
	.zero		1


	//   ....[164]....
        /*0b30*/ 	.word	0x00004c90
        /*0b34*/ 	.word	0x000000ff
        /*0b38*/ 	.word	0x00000008
        /*0b3c*/ 	.short	0x010a
        /*0b3e*/ 	.byte	0x05
	.zero		1


	//   ....[165]....
        /*0b40*/ 	.word	0x00004cb0
        /*0b44*/ 	.word	0x000000ff
        /*0b48*/ 	.word	0x00000008
        /*0b4c*/ 	.short	0x010a
        /*0b4e*/ 	.byte	0x05
	.zero		1


	//   ....[166]....
        /*0b50*/ 	.word	0x00004e40
        /*0b54*/ 	.word	0x000000ff
        /*0b58*/ 	.word	0x00000008
        /*0b5c*/ 	.short	0x010a
        /*0b5e*/ 	.byte	0x05
	.zero		1


	//   ....[167]....
        /*0b60*/ 	.word	0x00004e60
        /*0b64*/ 	.word	0x000000ff
        /*0b68*/ 	.word	0x00000008
        /*0b6c*/ 	.short	0x010a
        /*0b6e*/ 	.byte	0x05
	.zero		1


	//   ....[168]....
        /*0b70*/ 	.word	0x00004f20
        /*0b74*/ 	.word	0x000000ff
        /*0b78*/ 	.word	0x00000000
        /*0b7c*/ 	.short	0x0101
        /*0b7e*/ 	.byte	0x04
	.zero		1


	//   ....[169]....
        /*0b80*/ 	.word	0x00005200
        /*0b84*/ 	.word	0x00000000
        /*0b88*/ 	.word	0x000002b0
        /*0b8c*/ 	.short	0x010a
        /*0b8e*/ 	.byte	0xff
	.zero		1


	//   ....[170]....
        /*0b90*/ 	.word	0x000052c0
        /*0b94*/ 	.word	0x00000000
        /*0b98*/ 	.word	0x00000000
        /*0b9c*/ 	.short	0x0101
        /*0b9e*/ 	.byte	0xff
	.zero		1


	//   ....[171]....
        /*0ba0*/ 	.word	0x00005370
        /*0ba4*/ 	.word	0x000000ff
        /*0ba8*/ 	.word	0x00000000
        /*0bac*/ 	.short	0x010a
        /*0bae*/ 	.byte	0x04
	.zero		1


	//   ....[172]....
        /*0bb0*/ 	.word	0x00005380
        /*0bb4*/ 	.word	0x000000ff
        /*0bb8*/ 	.word	0x000002f0
        /*0bbc*/ 	.short	0x010a
        /*0bbe*/ 	.byte	0x13
	.zero		1


	//   ....[173]....
        /*0bc0*/ 	.word	0x00005440
        /*0bc4*/ 	.word	0x000000ff
        /*0bc8*/ 	.word	0x00000000
        /*0bcc*/ 	.short	0x010a
        /*0bce*/ 	.byte	0x06
	.zero		1


	//   ....[174]....
        /*0bd0*/ 	.word	0x00005560
        /*0bd4*/ 	.word	0x000000ff
        /*0bd8*/ 	.word	0x00000000
        /*0bdc*/ 	.short	0x010a
        /*0bde*/ 	.byte	0x04
	.zero		1


	//   ....[175]....
        /*0be0*/ 	.word	0x00005780
        /*0be4*/ 	.word	0x000000ff
        /*0be8*/ 	.word	0x00000000
        /*0bec*/ 	.short	0x010a
        /*0bee*/ 	.byte	0x04
	.zero		1


	//   ....[176]....
        /*0bf0*/ 	.word	0x00005810
        /*0bf4*/ 	.word	0x000000ff
        /*0bf8*/ 	.word	0x00000000
        /*0bfc*/ 	.short	0x010a
        /*0bfe*/ 	.byte	0x05
	.zero		1


	//   ....[177]....
        /*0c00*/ 	.word	0x000058a0
        /*0c04*/ 	.word	0x000000ff
        /*0c08*/ 	.word	0x00000000
        /*0c0c*/ 	.short	0x010a
        /*0c0e*/ 	.byte	0x05
	.zero		1


	//   ....[178]....
        /*0c10*/ 	.word	0x00005940
        /*0c14*/ 	.word	0x00000000
        /*0c18*/ 	.word	0x00000000
        /*0c1c*/ 	.short	0x010a
        /*0c1e*/ 	.byte	0xff
	.zero		1


	//   ....[179]....
        /*0c20*/ 	.word	0x00005980
        /*0c24*/ 	.word	0x00000000
        /*0c28*/ 	.word	0x00000000
        /*0c2c*/ 	.short	0x010a
        /*0c2e*/ 	.byte	0xff
	.zero		1


	//   ....[180]....
        /*0c30*/ 	.word	0x000059f0
        /*0c34*/ 	.word	0x000000ff
        /*0c38*/ 	.word	0x00000000
        /*0c3c*/ 	.short	0x0101
        /*0c3e*/ 	.byte	0x04
	.zero		1


	//   ....[181]....
        /*0c40*/ 	.word	0x00005a30
        /*0c44*/ 	.word	0x000000ff
        /*0c48*/ 	.word	0x00000330
        /*0c4c*/ 	.short	0x010a
        /*0c4e*/ 	.byte	0x0d
	.zero		1


	//   ....[182]....
        /*0c50*/ 	.word	0x00005a80
        /*0c54*/ 	.word	0x000000ff
        /*0c58*/ 	.word	0x00000000
        /*0c5c*/ 	.short	0x0101
        /*0c5e*/ 	.byte	0x04
	.zero		1


	//   ....[183]....
        /*0c60*/ 	.word	0x00005f40
        /*0c64*/ 	.word	0x00000003
        /*0c68*/ 	.word	0x000002b0
        /*0c6c*/ 	.short	0x010a
        /*0c6e*/ 	.byte	0xff
	.zero		1


	//   ....[184]....
        /*0c70*/ 	.word	0x000060b0
        /*0c74*/ 	.word	0x00000000
        /*0c78*/ 	.word	0x00000000
        /*0c7c*/ 	.short	0x0101
        /*0c7e*/ 	.byte	0xff
	.zero		1


	//   ....[185]....
        /*0c80*/ 	.word	0x00006570
        /*0c84*/ 	.word	0x000000ff
        /*0c88*/ 	.word	0x000002a8
        /*0c8c*/ 	.short	0x010a
        /*0c8e*/ 	.byte	0x11
	.zero		1


	//   ....[186]....
        /*0c90*/ 	.word	0x00006700
        /*0c94*/ 	.word	0x000000ff
        /*0c98*/ 	.word	0x00000298
        /*0c9c*/ 	.short	0x010a
        /*0c9e*/ 	.byte	0x11
	.zero		1


	//   ....[187]....
        /*0ca0*/ 	.word	0x00006910
        /*0ca4*/ 	.word	0x000000ff
        /*0ca8*/ 	.word	0x00000290
        /*0cac*/ 	.short	0x010b
        /*0cae*/ 	.byte	0x11
	.zero		1


	//   ....[188]....
        /*0cb0*/ 	.word	0x00006920
        /*0cb4*/ 	.word	0x000000ff
        /*0cb8*/ 	.word	0x00000000
        /*0cbc*/ 	.short	0x0101
        /*0cbe*/ 	.byte	0x22
	.zero		1


	//   ....[189]....
        /*0cc0*/ 	.word	0x00006960
        /*0cc4*/ 	.word	0x00000000
        /*0cc8*/ 	.word	0x00000298
        /*0ccc*/ 	.short	0x010a
        /*0cce*/ 	.byte	0xff
	.zero		1


	//   ....[190]....
        /*0cd0*/ 	.word	0x00006c80
        /*0cd4*/ 	.word	0x00000003
        /*0cd8*/ 	.word	0x000002b0
        /*0cdc*/ 	.short	0x010a
        /*0cde*/ 	.byte	0xff
	.zero		1


	//   ....[191]....
        /*0ce0*/ 	.word	0x00006e00
        /*0ce4*/ 	.word	0x00000000
        /*0ce8*/ 	.word	0x00000000
        /*0cec*/ 	.short	0x0101
        /*0cee*/ 	.byte	0xff
	.zero		1


	//   ....[192]....
        /*0cf0*/ 	.word	0x00007890
        /*0cf4*/ 	.word	0x000000ff
        /*0cf8*/ 	.word	0x00000290
        /*0cfc*/ 	.short	0x010a
        /*0cfe*/ 	.byte	0x2c
	.zero		1


	//   ....[193]....
        /*0d00*/ 	.word	0x000078a0
        /*0d04*/ 	.word	0x0000008f
        /*0d08*/ 	.word	0x000002d0
        /*0d0c*/ 	.short	0x010a
        /*0d0e*/ 	.byte	0xff
	.zero		1


	//   ....[194]....
        /*0d10*/ 	.word	0x00007a30
        /*0d14*/ 	.word	0x000000ff
        /*0d18*/ 	.word	0x00000290
        /*0d1c*/ 	.short	0x010a
        /*0d1e*/ 	.byte	0x2c
	.zero		1


	//   ....[195]....
        /*0d20*/ 	.word	0x00007b40
        /*0d24*/ 	.word	0x000000ff
        /*0d28*/ 	.word	0x00000000
        /*0d2c*/ 	.short	0x0101
        /*0d2e*/ 	.byte	0x04
	.zero		1


	//   ....[196]....
        /*0d30*/ 	.word	0x00007ba0
        /*0d34*/ 	.word	0x0000008f
        /*0d38*/ 	.word	0x000002d0
        /*0d3c*/ 	.short	0x010a
        /*0d3e*/ 	.byte	0xff
	.zero		1


	//   ....[197]....
        /*0d40*/ 	.word	0x00008190
        /*0d44*/ 	.word	0x0000008f
        /*0d48*/ 	.word	0x00000000
        /*0d4c*/ 	.short	0x0101
        /*0d4e*/ 	.byte	0xff
	.zero		1


	//   ....[198]....
        /*0d50*/ 	.word	0x00008ff0
        /*0d54*/ 	.word	0x00000000
        /*0d58*/ 	.word	0x00000320
        /*0d5c*/ 	.short	0x010a
        /*0d5e*/ 	.byte	0xff
	.zero		1


	//   ....[199]....
        /*0d60*/ 	.word	0x00009050
        /*0d64*/ 	.word	0x00000000
        /*0d68*/ 	.word	0x00000148
        /*0d6c*/ 	.short	0x010a
        /*0d6e*/ 	.byte	0xff
	.zero		1


	//   ....[200]....
        /*0d70*/ 	.word	0x000090b0
        /*0d74*/ 	.word	0x00000000
        /*0d78*/ 	.word	0x00000148
        /*0d7c*/ 	.short	0x010a
        /*0d7e*/ 	.byte	0xff
	.zero		1


	//   ....[201]....
        /*0d80*/ 	.word	0x00009100
        /*0d84*/ 	.word	0x00000003
        /*0d88*/ 	.word	0x000002b0
        /*0d8c*/ 	.short	0x010a
        /*0d8e*/ 	.byte	0xff
	.zero		1


	//   ....[202]....
        /*0d90*/ 	.word	0x00009160
        /*0d94*/ 	.word	0x00000000
        /*0d98*/ 	.word	0x00000000
        /*0d9c*/ 	.short	0x010a
        /*0d9e*/ 	.byte	0xff
	.zero		1


	//   ....[203]....
        /*0da0*/ 	.word	0x000091c0
        /*0da4*/ 	.word	0x00000000
        /*0da8*/ 	.word	0x00000000
        /*0dac*/ 	.short	0x010a
        /*0dae*/ 	.byte	0xff
	.zero		1


	//   ....[204]....
        /*0db0*/ 	.word	0x00009220
        /*0db4*/ 	.word	0x00000000
        /*0db8*/ 	.word	0x00000000
        /*0dbc*/ 	.short	0x010a
        /*0dbe*/ 	.byte	0xff
	.zero		1


	//   ....[205]....
        /*0dc0*/ 	.word	0x00009280
        /*0dc4*/ 	.word	0x00000000
        /*0dc8*/ 	.word	0x00000000
        /*0dcc*/ 	.short	0x010a
        /*0dce*/ 	.byte	0xff
	.zero		1


	//   ....[206]....
        /*0dd0*/ 	.word	0x000092e0
        /*0dd4*/ 	.word	0x00000000
        /*0dd8*/ 	.word	0x00000000
        /*0ddc*/ 	.short	0x010a
        /*0dde*/ 	.byte	0xff
	.zero		1


	//   ....[207]....
        /*0de0*/ 	.word	0x00009340
        /*0de4*/ 	.word	0x00000000
        /*0de8*/ 	.word	0x00000000
        /*0dec*/ 	.short	0x010a
        /*0dee*/ 	.byte	0xff
	.zero		1


	//   ....[208]....
        /*0df0*/ 	.word	0x000093a0
        /*0df4*/ 	.word	0x00000000
        /*0df8*/ 	.word	0x00000000
        /*0dfc*/ 	.short	0x010a
        /*0dfe*/ 	.byte	0xff
	.zero		1


	//   ....[209]....
        /*0e00*/ 	.word	0x00009400
        /*0e04*/ 	.word	0x00000000
        /*0e08*/ 	.word	0x00000000
        /*0e0c*/ 	.short	0x010a
        /*0e0e*/ 	.byte	0xff
	.zero		1


	//   ....[210]....
        /*0e10*/ 	.word	0x00009460
        /*0e14*/ 	.word	0x00000000
        /*0e18*/ 	.word	0x00000000
        /*0e1c*/ 	.short	0x010a
        /*0e1e*/ 	.byte	0xff
	.zero		1


	//   ....[211]....
        /*0e20*/ 	.word	0x000094c0
        /*0e24*/ 	.word	0x00000000
        /*0e28*/ 	.word	0x00000000
        /*0e2c*/ 	.short	0x010a
        /*0e2e*/ 	.byte	0xff
	.zero		1


	//   ....[212]....
        /*0e30*/ 	.word	0x00009520
        /*0e34*/ 	.word	0x00000000
        /*0e38*/ 	.word	0x00000000
        /*0e3c*/ 	.short	0x010a
        /*0e3e*/ 	.byte	0xff
	.zero		1


	//   ....[213]....
        /*0e40*/ 	.word	0x00009580
        /*0e44*/ 	.word	0x00000000
        /*0e48*/ 	.word	0x00000000
        /*0e4c*/ 	.short	0x010a
        /*0e4e*/ 	.byte	0xff
	.zero		1


	//   ....[214]....
        /*0e50*/ 	.word	0x000095e0
        /*0e54*/ 	.word	0x00000000
        /*0e58*/ 	.word	0x00000000
        /*0e5c*/ 	.short	0x010a
        /*0e5e*/ 	.byte	0xff
	.zero		1


	//   ....[215]....
        /*0e60*/ 	.word	0x00009640
        /*0e64*/ 	.word	0x00000000
        /*0e68*/ 	.word	0x00000000
        /*0e6c*/ 	.short	0x010a
        /*0e6e*/ 	.byte	0xff
	.zero		1


	//   ....[216]....
        /*0e70*/ 	.word	0x000096a0
        /*0e74*/ 	.word	0x00000000
        /*0e78*/ 	.word	0x00000000
        /*0e7c*/ 	.short	0x010a
        /*0e7e*/ 	.byte	0xff
	.zero		1


	//   ....[217]....
        /*0e80*/ 	.word	0x00009700
        /*0e84*/ 	.word	0x00000000
        /*0e88*/ 	.word	0x00000000
        /*0e8c*/ 	.short	0x010a
        /*0e8e*/ 	.byte	0xff
	.zero		1


	//   ....[218]....
        /*0e90*/ 	.word	0x00009760
        /*0e94*/ 	.word	0x00000000
        /*0e98*/ 	.word	0x00000000
        /*0e9c*/ 	.short	0x010a
        /*0e9e*/ 	.byte	0xff
	.zero		1


	//   ....[219]....
        /*0ea0*/ 	.word	0x000097c0
        /*0ea4*/ 	.word	0x00000000
        /*0ea8*/ 	.word	0x00000000
        /*0eac*/ 	.short	0x010a
        /*0eae*/ 	.byte	0xff
	.zero		1


	//   ....[220]....
        /*0eb0*/ 	.word	0x00009820
        /*0eb4*/ 	.word	0x00000000
        /*0eb8*/ 	.word	0x00000000
        /*0ebc*/ 	.short	0x010a
        /*0ebe*/ 	.byte	0xff
	.zero		1


	//   ....[221]....
        /*0ec0*/ 	.word	0x00009880
        /*0ec4*/ 	.word	0x00000000
        /*0ec8*/ 	.word	0x00000000
        /*0ecc*/ 	.short	0x010a
        /*0ece*/ 	.byte	0xff
	.zero		1


	//   ....[222]....
        /*0ed0*/ 	.word	0x000098e0
        /*0ed4*/ 	.word	0x00000000
        /*0ed8*/ 	.word	0x00000000
        /*0edc*/ 	.short	0x010a
        /*0ede*/ 	.byte	0xff
	.zero		1


	//   ....[223]....
        /*0ee0*/ 	.word	0x00009940
        /*0ee4*/ 	.word	0x00000000
        /*0ee8*/ 	.word	0x00000000
        /*0eec*/ 	.short	0x010a
        /*0eee*/ 	.byte	0xff
	.zero		1


	//   ....[224]....
        /*0ef0*/ 	.word	0x000099a0
        /*0ef4*/ 	.word	0x00000000
        /*0ef8*/ 	.word	0x00000000
        /*0efc*/ 	.short	0x010a
        /*0efe*/ 	.byte	0xff
	.zero		1


	//   ....[225]....
        /*0f00*/ 	.word	0x00009a00
        /*0f04*/ 	.word	0x00000000
        /*0f08*/ 	.word	0x00000000
        /*0f0c*/ 	.short	0x010a
        /*0f0e*/ 	.byte	0xff
	.zero		1


	//   ....[226]....
        /*0f10*/ 	.word	0x00009a60
        /*0f14*/ 	.word	0x00000000
        /*0f18*/ 	.word	0x00000000
        /*0f1c*/ 	.short	0x010a
        /*0f1e*/ 	.byte	0xff
	.zero		1


	//   ....[227]....
        /*0f20*/ 	.word	0x00009ac0
        /*0f24*/ 	.word	0x00000000
        /*0f28*/ 	.word	0x00000000
        /*0f2c*/ 	.short	0x010a
        /*0f2e*/ 	.byte	0xff
	.zero		1


	//   ....[228]....
        /*0f30*/ 	.word	0x00009b20
        /*0f34*/ 	.word	0x00000000
        /*0f38*/ 	.word	0x00000000
        /*0f3c*/ 	.short	0x010a
        /*0f3e*/ 	.byte	0xff
	.zero		1


	//   ....[229]....
        /*0f40*/ 	.word	0x00009b80
        /*0f44*/ 	.word	0x00000000
        /*0f48*/ 	.word	0x00000000
        /*0f4c*/ 	.short	0x010a
        /*0f4e*/ 	.byte	0xff
	.zero		1


	//   ....[230]....
        /*0f50*/ 	.word	0x00009be0
        /*0f54*/ 	.word	0x00000000
        /*0f58*/ 	.word	0x00000000
        /*0f5c*/ 	.short	0x010a
        /*0f5e*/ 	.byte	0xff
	.zero		1


	//   ....[231]....
        /*0f60*/ 	.word	0x00009c40
        /*0f64*/ 	.word	0x00000000
        /*0f68*/ 	.word	0x00000000
        /*0f6c*/ 	.short	0x010a
        /*0f6e*/ 	.byte	0xff
	.zero		1


	//   ....[232]....
        /*0f70*/ 	.word	0x00009ca0
        /*0f74*/ 	.word	0x00000000
        /*0f78*/ 	.word	0x00000000
        /*0f7c*/ 	.short	0x010a
        /*0f7e*/ 	.byte	0xff
	.zero		1


	//   ....[233]....
        /*0f80*/ 	.word	0x00009d00
        /*0f84*/ 	.word	0x00000000
        /*0f88*/ 	.word	0x00000000
        /*0f8c*/ 	.short	0x010a
        /*0f8e*/ 	.byte	0xff
	.zero		1


	//   ....[234]....
        /*0f90*/ 	.word	0x00009d60
        /*0f94*/ 	.word	0x00000000
        /*0f98*/ 	.word	0x00000000
        /*0f9c*/ 	.short	0x010a
        /*0f9e*/ 	.byte	0xff
	.zero		1


	//   ....[235]....
        /*0fa0*/ 	.word	0x00009dc0
        /*0fa4*/ 	.word	0x00000000
        /*0fa8*/ 	.word	0x00000000
        /*0fac*/ 	.short	0x010a
        /*0fae*/ 	.byte	0xff
	.zero		1


	//   ....[236]....
        /*0fb0*/ 	.word	0x00009e20
        /*0fb4*/ 	.word	0x00000000
        /*0fb8*/ 	.word	0x00000000
        /*0fbc*/ 	.short	0x010a
        /*0fbe*/ 	.byte	0xff
	.zero		1


	//   ....[237]....
        /*0fc0*/ 	.word	0x00009e80
        /*0fc4*/ 	.word	0x00000000
        /*0fc8*/ 	.word	0x00000000
        /*0fcc*/ 	.short	0x010a
        /*0fce*/ 	.byte	0xff
	.zero		1


	//   ....[238]....
        /*0fd0*/ 	.word	0x00009ee0
        /*0fd4*/ 	.word	0x00000000
        /*0fd8*/ 	.word	0x00000000
        /*0fdc*/ 	.short	0x010a
        /*0fde*/ 	.byte	0xff
	.zero		1


	//   ....[239]....
        /*0fe0*/ 	.word	0x00009f40
        /*0fe4*/ 	.word	0x00000000
        /*0fe8*/ 	.word	0x00000000
        /*0fec*/ 	.short	0x010a
        /*0fee*/ 	.byte	0xff
	.zero		1


	//   ....[240]....
        /*0ff0*/ 	.word	0x00009fa0
        /*0ff4*/ 	.word	0x00000000
        /*0ff8*/ 	.word	0x00000000
        /*0ffc*/ 	.short	0x010a
        /*0ffe*/ 	.byte	0xff
	.zero		1


	//   ....[241]....
        /*1000*/ 	.word	0x0000a000
        /*1004*/ 	.word	0x00000000
        /*1008*/ 	.word	0x00000000
        /*100c*/ 	.short	0x010a
        /*100e*/ 	.byte	0xff
	.zero		1


	//   ....[242]....
        /*1010*/ 	.word	0x0000a050
        /*1014*/ 	.word	0x00000002
        /*1018*/ 	.word	0x00000310
        /*101c*/ 	.short	0x010a
        /*101e*/ 	.byte	0xff
	.zero		1


	//   ....[243]....
        /*1020*/ 	.word	0x0000a0b0
        /*1024*/ 	.word	0x00000002
        /*1028*/ 	.word	0x000002c0
        /*102c*/ 	.short	0x010a
        /*102e*/ 	.byte	0xff
	.zero		1


	//   ....[244]....
        /*1030*/ 	.word	0x0000a100
        /*1034*/ 	.word	0x00000002
        /*1038*/ 	.word	0x000002b0
        /*103c*/ 	.short	0x010a
        /*103e*/ 	.byte	0xff
	.zero		1


	//   ....[245]....
        /*1040*/ 	.word	0x0000a160
        /*1044*/ 	.word	0x00000000
        /*1048*/ 	.word	0x000002c0
        /*104c*/ 	.short	0x010a
        /*104e*/ 	.byte	0xff
	.zero		1


	//   ....[246]....
        /*1050*/ 	.word	0x0000a1c0
        /*1054*/ 	.word	0x00000005
        /*1058*/ 	.word	0x00000008
        /*105c*/ 	.short	0x010a
        /*105e*/ 	.byte	0xff
	.zero		1


	//   ....[247]....
        /*1060*/ 	.word	0x0000a2b0
        /*1064*/ 	.word	0x00000000
        /*1068*/ 	.word	0x00000008
        /*106c*/ 	.short	0x010a
        /*106e*/ 	.byte	0xff
	.zero		1


	//   ....[248]....
        /*1070*/ 	.word	0x0000a300
        /*1074*/ 	.word	0x00000000
        /*1078*/ 	.word	0x000002b0
        /*107c*/ 	.short	0x010a
        /*107e*/ 	.byte	0xff
	.zero		1


	//   ....[249]....
        /*1080*/ 	.word	0x0000a360
        /*1084*/ 	.word	0x00000000
        /*1088*/ 	.word	0x000002f0
        /*108c*/ 	.short	0x010a
        /*108e*/ 	.byte	0xff
	.zero		1


	//   ....[250]....
        /*1090*/ 	.word	0x0000a3c0
        /*1094*/ 	.word	0x00000000
        /*1098*/ 	.word	0x00000000
        /*109c*/ 	.short	0x010a
        /*109e*/ 	.byte	0xff
	.zero		1


	//   ....[251]....
        /*10a0*/ 	.word	0x0000a420
        /*10a4*/ 	.word	0x00000000
        /*10a8*/ 	.word	0x00000000
        /*10ac*/ 	.short	0x010a
        /*10ae*/ 	.byte	0xff
	.zero		1


	//   ....[252]....
        /*10b0*/ 	.word	0x0000a480
        /*10b4*/ 	.word	0x00000000
        /*10b8*/ 	.word	0x00000000
        /*10bc*/ 	.short	0x010a
        /*10be*/ 	.byte	0xff
	.zero		1


	//   ....[253]....
        /*10c0*/ 	.word	0x0000a4e0
        /*10c4*/ 	.word	0x00000000
        /*10c8*/ 	.word	0x00000000
        /*10cc*/ 	.short	0x010a
        /*10ce*/ 	.byte	0xff
	.zero		1


	//   ....[254]....
        /*10d0*/ 	.word	0x0000a540
        /*10d4*/ 	.word	0x00000000
        /*10d8*/ 	.word	0x00000330
        /*10dc*/ 	.short	0x010a
        /*10de*/ 	.byte	0xff
	.zero		1


	//   ....[255]....
        /*10e0*/ 	.word	0x0000a590
        /*10e4*/ 	.word	0x00000003
        /*10e8*/ 	.word	0x000002b0
        /*10ec*/ 	.short	0x010a
        /*10ee*/ 	.byte	0xff
	.zero		1


	//   ....[0]....
        /*10f0*/ 	.word	0x0000a5f0
        /*10f4*/ 	.word	0x00000000
        /*10f8*/ 	.word	0x000002a8
        /*10fc*/ 	.short	0x010a
        /*10fe*/ 	.byte	0xff
	.zero		1


	//   ....[1]....
        /*1100*/ 	.word	0x0000a650
        /*1104*/ 	.word	0x00000000
        /*1108*/ 	.word	0x00000298
        /*110c*/ 	.short	0x010a
        /*110e*/ 	.byte	0xff
	.zero		1


	//   ....[2]....
        /*1110*/ 	.word	0x0000a6a0
        /*1114*/ 	.word	0x00000003
        /*1118*/ 	.word	0x000002b0
        /*111c*/ 	.short	0x010a
        /*111e*/ 	.byte	0xff
	.zero		1


	//   ....[3]....
        /*1120*/ 	.word	0x0000a700
        /*1124*/ 	.word	0x00000000
        /*1128*/ 	.word	0x00000290
        /*112c*/ 	.short	0x010a
        /*112e*/ 	.byte	0xff
	.zero		1


	//   ....[4]....
        /*1130*/ 	.word	0x0000a750
        /*1134*/ 	.word	0x0000008f
        /*1138*/ 	.word	0x000002d0
        /*113c*/ 	.short	0x010a
        /*113e*/ 	.byte	0xff
	.zero		1


	//----- nvinfo : EIATTR_NUM_MBARRIERS
	.align		4
.L_47:
        /*1140*/ 	.byte	0x03, 0x38
        /*1142*/ 	.short	0x0067


	//----- nvinfo : EIATTR_EXIT_INSTR_OFFSETS
	.align		4
        /*1144*/ 	.byte	0x04, 0x1c
        /*1146*/ 	.short	(.L_49 - .L_48)


	//   ....[0]....
.L_48:
        /*1148*/ 	.word	0x00004500


	//   ....[1]....
        /*114c*/ 	.word	0x00004a10


	//   ....[2]....
        /*1150*/ 	.word	0x00004a70


	//   ....[3]....
        /*1154*/ 	.word	0x00005cb0


	//   ....[4]....
        /*1158*/ 	.word	0x00006990


	//   ....[5]....
        /*115c*/ 	.word	0x000069d0


	//   ....[6]....
        /*1160*/ 	.word	0x00008fe0


	//----- nvinfo : EIATTR_MAX_THREADS
	.align		4
.L_49:
        /*1164*/ 	.byte	0x04, 0x05
        /*1166*/ 	.short	(.L_51 - .L_50)
.L_50:
        /*1168*/ 	.word	0x00000100
        /*116c*/ 	.word	0x00000001
        /*1170*/ 	.word	0x00000001


	//----- nvinfo : EIATTR_CRS_STACK_SIZE
	.align		4
.L_51:
        /*1174*/ 	.byte	0x04, 0x1e
        /*1176*/ 	.short	(.L_53 - .L_52)
.L_52:
        /*1178*/ 	.word	0x00000000


	//----- nvinfo : EIATTR_CBANK_PARAM_SIZE
	.align		4
.L_53:
        /*117c*/ 	.byte	0x03, 0x19
        /*117e*/ 	.short	0x0800


	//----- nvinfo : EIATTR_PARAM_CBANK
	.align		4
        /*1180*/ 	.byte	0x04, 0x0a
        /*1182*/ 	.short	(.L_55 - .L_54)
	.align		4
.L_54:
        /*1184*/ 	.word	index@(.nv.constant0._ZN7cutlass13device_kernelINS_4gemm6kernel13GemmUniversalIN4cute5tupleIJiiiiEEENS1_10collective13CollectiveMmaINS1_35MainloopSm100TmaUmmaWarpSpecializedILi41ELi2ELi4ENS5_IJNS4_1CILi8EEENSA_ILi1EEESC_EEEEENS5_IJNSA_ILi256EEENSA_ILi64EEENSA_ILi32EEEEEENS_12float_e5m2_tENS5_IJlSC_lEEESJ_SK_NS4_8TiledMMAINS4_8MMA_AtomIJNS4_10MMA_TraitsINS4_25SM100_MMA_F8F6F4_2x1SM_SSEJSJ_SJ_fSF_SG_NS4_17integral_constantINS4_4UMMA5MajorELSR_0EEESS_NSP_INSQ_7ScaleInELST_0EEESU_EEEEEENS4_6LayoutINS5_IJSC_SC_SC_EEENS5_IJNSA_ILi0EEESZ_SZ_EEEEENS5_IJNS4_10UnderscoreES12_S12_EEEEENS4_18SM100_TMA_2SM_LOADENS4_14ComposedLayoutINS4_7SwizzleILi1ELi4ELi3EEENS4_18smem_ptr_flag_bitsILi8EEENSX_INS5_IJSB_SH_EEENS5_IJSH_SC_EEEEEEEvNS4_8identityENS4_28SM100_TMA_2SM_LOAD_MULTICASTES1E_vS1F_EENS_8epilogue10collective18CollectiveEpilogueINS1I_23Sm100TmaWarpSpecializedILi1ELi1ELi64ELb0ELb0EEEJNS5_IJNSA_ILi128EEESG_SH_EEENS5_IJNSX_IS1N_SC_EENSX_ISG_SC_EEEEESJ_SK_SJ_SK_NS1I_6fusion15FusionCallbacksIS1M_NS1S_17LinearCombinationISJ_fSJ_fLNS_15FloatRoundStyleE2EEES1O_S1R_JEEENS4_5SM1004TMEM4LOAD26SM100_TMEM_LOAD_32dp32b64xENS4_13SM90_TMA_LOADENS16_INS17_ILi2ELi4ELi3EEES1A_NSX_INS5_IJSB_SG_EEENS5_IJSG_SC_EEEEEEENS4_39AutoVectorizingCopyWithAssumedAlignmentILi128EEENS4_14SM90_TMA_STOREES27_S29_S29_EEEvvEEEEvNT_6ParamsE)
        /*1188*/ 	.short	0x0380
        /*118a*/ 	.short	0x0800


	//----- nvinfo : EIATTR_SW_WAR
	.align		4
.L_55:
        /*118c*/ 	.byte	0x04, 0x36
        /*118e*/ 	.short	(.L_57 - .L_56)
.L_56:
        /*1190*/ 	.word	0x00000008
.L_57:


//--------------------- .nv.callgraph             --------------------------
	.section	.nv.callgraph,"",@"SHT_CUDA_CALLGRAPH"
	.align	4
	.sectionentsize	8
	.align		4
        /*0000*/ 	.word	0x00000000
	.align		4
        /*0004*/ 	.word	0xffffffff
	.align		4
        /*0008*/ 	.word	index@(_ZN7cutlass13device_kernelINS_4gemm6kernel13GemmUniversalIN4cute5tupleIJiiiiEEENS1_10collective13CollectiveMmaINS1_35MainloopSm100TmaUmmaWarpSpecializedILi41ELi2ELi4ENS5_IJNS4_1CILi8EEENSA_ILi1EEESC_EEEEENS5_IJNSA_ILi256EEENSA_ILi64EEENSA_ILi32EEEEEENS_12float_e5m2_tENS5_IJlSC_lEEESJ_SK_NS4_8TiledMMAINS4_8MMA_AtomIJNS4_10MMA_TraitsINS4_25SM100_MMA_F8F6F4_2x1SM_SSEJSJ_SJ_fSF_SG_NS4_17integral_constantINS4_4UMMA5MajorELSR_0EEESS_NSP_INSQ_7ScaleInELST_0EEESU_EEEEEENS4_6LayoutINS5_IJSC_SC_SC_EEENS5_IJNSA_ILi0EEESZ_SZ_EEEEENS5_IJNS4_10UnderscoreES12_S12_EEEEENS4_18SM100_TMA_2SM_LOADENS4_14ComposedLayoutINS4_7SwizzleILi1ELi4ELi3EEENS4_18smem_ptr_flag_bitsILi8EEENSX_INS5_IJSB_SH_EEENS5_IJSH_SC_EEEEEEEvNS4_8identityENS4_28SM100_TMA_2SM_LOAD_MULTICASTES1E_vS1F_EENS_8epilogue10collective18CollectiveEpilogueINS1I_23Sm100TmaWarpSpecializedILi1ELi1ELi64ELb0ELb0EEEJNS5_IJNSA_ILi128EEESG_SH_EEENS5_IJNSX_IS1N_SC_EENSX_ISG_SC_EEEEESJ_SK_SJ_SK_NS1I_6fusion15FusionCallbacksIS1M_NS1S_17LinearCombinationISJ_fSJ_fLNS_15FloatRoundStyleE2EEES1O_S1R_JEEENS4_5SM1004TMEM4LOAD26SM100_TMEM_LOAD_32dp32b64xENS4_13SM90_TMA_LOADENS16_INS17_ILi2ELi4ELi3EEES1A_NSX_INS5_IJSB_SG_EEENS5_IJSG_SC_EEEEEEENS4_39AutoVectorizingCopyWithAssumedAlignmentILi128EEENS4_14SM90_TMA_STOREES27_S29_S29_EEEvvEEEEvNT_6ParamsE)
	.align		4
        /*000c*/ 	.word	index@(__assertfail)
	.align		4
        /*0010*/ 	.word	0x00000000
	.align		4
        /*0014*/ 	.word	0xfffffffe
	.align		4
        /*0018*/ 	.word	0x00000000
	.align		4
        /*001c*/ 	.word	0xfffffffd
	.align		4
        /*0020*/ 	.word	0x00000000
	.align		4
        /*0024*/ 	.word	0xfffffffc


//--------------------- .nv.constant4             --------------------------
	.section	.nv.constant4,"a",@progbits
	.align	8
	.align		8
.nv.constant4:
        /*0000*/ 	.dword	__assertfail
	.align		8
        /*0008*/ 	.dword	__unnamed_1
	.align		8
        /*0010*/ 	.dword	__unnamed_2
	.align		8
        /*0018*/ 	.dword	_ZN40_INTERNAL_e5d1092f_4_k_cu_7175053b_264544cuda3std3__45__cpo5beginE
	.align		8
        /*0020*/ 	.dword	_ZN40_INTERNAL_e5d1092f_4_k_cu_7175053b_264544cuda3std3__45__cpo3endE
	.align		8
        /*0028*/ 	.dword	_ZN40_INTERNAL_e5d1092f_4_k_cu_7175053b_264544cuda3std3__45__cpo6cbeginE
	.align		8
        /*0030*/ 	.dword	_ZN40_INTERNAL_e5d1092f_4_k_cu_7175053b_264544cuda3std3__45__cpo4cendE
	.align		8
        /*0038*/ 	.dword	_ZN40_INTERNAL_e5d1092f_4_k_cu_7175053b_264544cuda3std3__442_GLOBAL__N__e5d1092f_4_k_cu_7175053b_264546ignoreE
	.align		8
        /*0040*/ 	.dword	_ZN40_INTERNAL_e5d1092f_4_k_cu_7175053b_264544cuda3std3__419piecewise_constructE
	.align		8
        /*0048*/ 	.dword	_ZN40_INTERNAL_e5d1092f_4_k_cu_7175053b_264544cuda3std3__48in_placeE
	.align		8
        /*0050*/ 	.dword	_ZN40_INTERNAL_e5d1092f_4_k_cu_7175053b_264544cuda3std6ranges3__45__cpo4swapE
	.align		8
        /*0058*/ 	.dword	_ZN40_INTERNAL_e5d1092f_4_k_cu_7175053b_264544cuda3std6ranges3__45__cpo9iter_moveE
	.align		8
        /*0060*/ 	.dword	_ZN40_INTERNAL_e5d1092f_4_k_cu_7175053b_264544cute7productE
	.align		8
        /*0068*/ 	.dword	_ZN40_INTERNAL_e5d1092f_4_k_cu_7175053b_264544cute1_E
	.align		8
        /*0070*/ 	.dword	$str$25
	.align		8
        /*0078*/ 	.dword	$str$26
	.align		8
        /*0080*/ 	.dword	$str$27
	.align		8
        /*0088*/ 	.dword	$str$28


//--------------------- .text._ZN7cutlass13device_kernelINS_4gemm6kernel13GemmUniversalIN4cute5tupleIJiiiiEEENS1_10collective13CollectiveMmaINS1_35MainloopSm100TmaUmmaWarpSpecializedILi41ELi2ELi4ENS5_IJNS4_1CILi8EEENSA_ILi1EEESC_EEEEENS5_IJNSA_ILi256EEENSA_ILi64EEENSA_ILi32EEEEEENS_12float_e5m2_tENS5_IJlSC_lEEESJ_SK_NS4_8TiledMMAINS4_8MMA_AtomIJNS4_10MMA_TraitsINS4_25SM100_MMA_F8F6F4_2x1SM_SSEJSJ_SJ_fSF_SG_NS4_17integral_constantINS4_4UMMA5MajorELSR_0EEESS_NSP_INSQ_7ScaleInELST_0EEESU_EEEEEENS4_6LayoutINS5_IJSC_SC_SC_EEENS5_IJNSA_ILi0EEESZ_SZ_EEEEENS5_IJNS4_10UnderscoreES12_S12_EEEEENS4_18SM100_TMA_2SM_LOADENS4_14ComposedLayoutINS4_7SwizzleILi1ELi4ELi3EEENS4_18smem_ptr_flag_bitsILi8EEENSX_INS5_IJSB_SH_EEENS5_IJSH_SC_EEEEEEEvNS4_8identityENS4_28SM100_TMA_2SM_LOAD_MULTICASTES1E_vS1F_EENS_8epilogue10collective18CollectiveEpilogueINS1I_23Sm100TmaWarpSpecializedILi1ELi1ELi64ELb0ELb0EEEJNS5_IJNSA_ILi128EEESG_SH_EEENS5_IJNSX_IS1N_SC_EENSX_ISG_SC_EEEEESJ_SK_SJ_SK_NS1I_6fusion15FusionCallbacksIS1M_NS1S_17LinearCombinationISJ_fSJ_fLNS_15FloatRoundStyleE2EEES1O_S1R_JEEENS4_5SM1004TMEM4LOAD26SM100_TMEM_LOAD_32dp32b64xENS4_13SM90_TMA_LOADENS16_INS17_ILi2ELi4ELi3EEES1A_NSX_INS5_IJSB_SG_EEENS5_IJSG_SC_EEEEEEENS4_39AutoVectorizingCopyWithAssumedAlignmentILi128EEENS4_14SM90_TMA_STOREES27_S29_S29_EEEvvEEEEvNT_6ParamsE --------------------------
	.section	.text._ZN7cutlass13device_kernelINS_4gemm6kernel13GemmUniversalIN4cute5tupleIJiiiiEEENS1_10collective13CollectiveMmaINS1_35MainloopSm100TmaUmmaWarpSpecializedILi41ELi2ELi4ENS5_IJNS4_1CILi8EEENSA_ILi1EEESC_EEEEENS5_IJNSA_ILi256EEENSA_ILi64EEENSA_ILi32EEEEEENS_12float_e5m2_tENS5_IJlSC_lEEESJ_SK_NS4_8TiledMMAINS4_8MMA_AtomIJNS4_10MMA_TraitsINS4_25SM100_MMA_F8F6F4_2x1SM_SSEJSJ_SJ_fSF_SG_NS4_17integral_constantINS4_4UMMA5MajorELSR_0EEESS_NSP_INSQ_7ScaleInELST_0EEESU_EEEEEENS4_6LayoutINS5_IJSC_SC_SC_EEENS5_IJNSA_ILi0EEESZ_SZ_EEEEENS5_IJNS4_10UnderscoreES12_S12_EEEEENS4_18SM100_TMA_2SM_LOADENS4_14ComposedLayoutINS4_7SwizzleILi1ELi4ELi3EEENS4_18smem_ptr_flag_bitsILi8EEENSX_INS5_IJSB_SH_EEENS5_IJSH_SC_EEEEEEEvNS4_8identityENS4_28SM100_TMA_2SM_LOAD_MULTICASTES1E_vS1F_EENS_8epilogue10collective18CollectiveEpilogueINS1I_23Sm100TmaWarpSpecializedILi1ELi1ELi64ELb0ELb0EEEJNS5_IJNSA_ILi128EEESG_SH_EEENS5_IJNSX_IS1N_SC_EENSX_ISG_SC_EEEEESJ_SK_SJ_SK_NS1I_6fusion15FusionCallbacksIS1M_NS1S_17LinearCombinationISJ_fSJ_fLNS_15FloatRoundStyleE2EEES1O_S1R_JEEENS4_5SM1004TMEM4LOAD26SM100_TMEM_LOAD_32dp32b64xENS4_13SM90_TMA_LOADENS16_INS17_ILi2ELi4ELi3EEES1A_NSX_INS5_IJSB_SG_EEENS5_IJSG_SC_EEEEEEENS4_39AutoVectorizingCopyWithAssumedAlignmentILi128EEENS4_14SM90_TMA_STOREES27_S29_S29_EEEvvEEEEvNT_6ParamsE,"ax",@progbits
	.align	128
.text._ZN7cutlass13device_kernelINS_4gemm6kernel13GemmUniversalIN4cute5tupleIJiiiiEEENS1_10collective13CollectiveMmaINS1_35MainloopSm100TmaUmmaWarpSpecializedILi41ELi2ELi4ENS5_IJNS4_1CILi8EEENSA_ILi1EEESC_EEEEENS5_IJNSA_ILi256EEENSA_ILi64EEENSA_ILi32EEEEEENS_12float_e5m2_tENS5_IJlSC_lEEESJ_SK_NS4_8TiledMMAINS4_8MMA_AtomIJNS4_10MMA_TraitsINS4_25SM100_MMA_F8F6F4_2x1SM_SSEJSJ_SJ_fSF_SG_NS4_17integral_constantINS4_4UMMA5MajorELSR_0EEESS_NSP_INSQ_7ScaleInELST_0EEESU_EEEEEENS4_6LayoutINS5_IJSC_SC_SC_EEENS5_IJNSA_ILi0EEESZ_SZ_EEEEENS5_IJNS4_10UnderscoreES12_S12_EEEEENS4_18SM100_TMA_2SM_LOADENS4_14ComposedLayoutINS4_7SwizzleILi1ELi4ELi3EEENS4_18smem_ptr_flag_bitsILi8EEENSX_INS5_IJSB_SH_EEENS5_IJSH_SC_EEEEEEEvNS4_8identityENS4_28SM100_TMA_2SM_LOAD_MULTICASTES1E_vS1F_EENS_8epilogue10collective18CollectiveEpilogueINS1I_23Sm100TmaWarpSpecializedILi1ELi1ELi64ELb0ELb0EEEJNS5_IJNSA_ILi128EEESG_SH_EEENS5_IJNSX_IS1N_SC_EENSX_ISG_SC_EEEEESJ_SK_SJ_SK_NS1I_6fusion15FusionCallbacksIS1M_NS1S_17LinearCombinationISJ_fSJ_fLNS_15FloatRoundStyleE2EEES1O_S1R_JEEENS4_5SM1004TMEM4LOAD26SM100_TMEM_LOAD_32dp32b64xENS4_13SM90_TMA_LOADENS16_INS17_ILi2ELi4ELi3EEES1A_NSX_INS5_IJSB_SG_EEENS5_IJSG_SC_EEEEEEENS4_39AutoVectorizingCopyWithAssumedAlignmentILi128EEENS4_14SM90_TMA_STOREES27_S29_S29_EEEvvEEEEvNT_6ParamsE:
        .type           _ZN7cutlass13device_kernelINS_4gemm6kernel13GemmUniversalIN4cute5tupleIJiiiiEEENS1_10collective13CollectiveMmaINS1_35MainloopSm100TmaUmmaWarpSpecializedILi41ELi2ELi4ENS5_IJNS4_1CILi8EEENSA_ILi1EEESC_EEEEENS5_IJNSA_ILi256EEENSA_ILi64EEENSA_ILi32EEEEEENS_12float_e5m2_tENS5_IJlSC_lEEESJ_SK_NS4_8TiledMMAINS4_8MMA_AtomIJNS4_10MMA_TraitsINS4_25SM100_MMA_F8F6F4_2x1SM_SSEJSJ_SJ_fSF_SG_NS4_17integral_constantINS4_4UMMA5MajorELSR_0EEESS_NSP_INSQ_7ScaleInELST_0EEESU_EEEEEENS4_6LayoutINS5_IJSC_SC_SC_EEENS5_IJNSA_ILi0EEESZ_SZ_EEEEENS5_IJNS4_10UnderscoreES12_S12_EEEEENS4_18SM100_TMA_2SM_LOADENS4_14ComposedLayoutINS4_7SwizzleILi1ELi4ELi3EEENS4_18smem_ptr_flag_bitsILi8EEENSX_INS5_IJSB_SH_EEENS5_IJSH_SC_EEEEEEEvNS4_8identityENS4_28SM100_TMA_2SM_LOAD_MULTICASTES1E_vS1F_EENS_8epilogue10collective18CollectiveEpilogueINS1I_23Sm100TmaWarpSpecializedILi1ELi1ELi64ELb0ELb0EEEJNS5_IJNSA_ILi128EEESG_SH_EEENS5_IJNSX_IS1N_SC_EENSX_ISG_SC_EEEEESJ_SK_SJ_SK_NS1I_6fusion15FusionCallbacksIS1M_NS1S_17LinearCombinationISJ_fSJ_fLNS_15FloatRoundStyleE2EEES1O_S1R_JEEENS4_5SM1004TMEM4LOAD26SM100_TMEM_LOAD_32dp32b64xENS4_13SM90_TMA_LOADENS16_INS17_ILi2ELi4ELi3EEES1A_NSX_INS5_IJSB_SG_EEENS5_IJSG_SC_EEEEEEENS4_39AutoVectorizingCopyWithAssumedAlignmentILi128EEENS4_14SM90_TMA_STOREES27_S29_S29_EEEvvEEEEvNT_6ParamsE,@function
        .size           _ZN7cutlass13device_kernelINS_4gemm6kernel13GemmUniversalIN4cute5tupleIJiiiiEEENS1_10collective13CollectiveMmaINS1_35MainloopSm100TmaUmmaWarpSpecializedILi41ELi2ELi4ENS5_IJNS4_1CILi8EEENSA_ILi1EEESC_EEEEENS5_IJNSA_ILi256EEENSA_ILi64EEENSA_ILi32EEEEEENS_12float_e5m2_tENS5_IJlSC_lEEESJ_SK_NS4_8TiledMMAINS4_8MMA_AtomIJNS4_10MMA_TraitsINS4_25SM100_MMA_F8F6F4_2x1SM_SSEJSJ_SJ_fSF_SG_NS4_17integral_constantINS4_4UMMA5MajorELSR_0EEESS_NSP_INSQ_7ScaleInELST_0EEESU_EEEEEENS4_6LayoutINS5_IJSC_SC_SC_EEENS5_IJNSA_ILi0EEESZ_SZ_EEEEENS5_IJNS4_10UnderscoreES12_S12_EEEEENS4_18SM100_TMA_2SM_LOADENS4_14ComposedLayoutINS4_7SwizzleILi1ELi4ELi3EEENS4_18smem_ptr_flag_bitsILi8EEENSX_INS5_IJSB_SH_EEENS5_IJSH_SC_EEEEEEEvNS4_8identityENS4_28SM100_TMA_2SM_LOAD_MULTICASTES1E_vS1F_EENS_8epilogue10collective18CollectiveEpilogueINS1I_23Sm100TmaWarpSpecializedILi1ELi1ELi64ELb0ELb0EEEJNS5_IJNSA_ILi128EEESG_SH_EEENS5_IJNSX_IS1N_SC_EENSX_ISG_SC_EEEEESJ_SK_SJ_SK_NS1I_6fusion15FusionCallbacksIS1M_NS1S_17LinearCombinationISJ_fSJ_fLNS_15FloatRoundStyleE2EEES1O_S1R_JEEENS4_5SM1004TMEM4LOAD26SM100_TMEM_LOAD_32dp32b64xENS4_13SM90_TMA_LOADENS16_INS17_ILi2ELi4ELi3EEES1A_NSX_INS5_IJSB_SG_EEENS5_IJSG_SC_EEEEEEENS4_39AutoVectorizingCopyWithAssumedAlignmentILi128EEENS4_14SM90_TMA_STOREES27_S29_S29_EEEvvEEEEvNT_6ParamsE,(.L_x_261 - _ZN7cutlass13device_kernelINS_4gemm6kernel13GemmUniversalIN4cute5tupleIJiiiiEEENS1_10collective13CollectiveMmaINS1_35MainloopSm100TmaUmmaWarpSpecializedILi41ELi2ELi4ENS5_IJNS4_1CILi8EEENSA_ILi1EEESC_EEEEENS5_IJNSA_ILi256EEENSA_ILi64EEENSA_ILi32EEEEEENS_12float_e5m2_tENS5_IJlSC_lEEESJ_SK_NS4_8TiledMMAINS4_8MMA_AtomIJNS4_10MMA_TraitsINS4_25SM100_MMA_F8F6F4_2x1SM_SSEJSJ_SJ_fSF_SG_NS4_17integral_constantINS4_4UMMA5MajorELSR_0EEESS_NSP_INSQ_7ScaleInELST_0EEESU_EEEEEENS4_6LayoutINS5_IJSC_SC_SC_EEENS5_IJNSA_ILi0EEESZ_SZ_EEEEENS5_IJNS4_10UnderscoreES12_S12_EEEEENS4_18SM100_TMA_2SM_LOADENS4_14ComposedLayoutINS4_7SwizzleILi1ELi4ELi3EEENS4_18smem_ptr_flag_bitsILi8EEENSX_INS5_IJSB_SH_EEENS5_IJSH_SC_EEEEEEEvNS4_8identityENS4_28SM100_TMA_2SM_LOAD_MULTICASTES1E_vS1F_EENS_8epilogue10collective18CollectiveEpilogueINS1I_23Sm100TmaWarpSpecializedILi1ELi1ELi64ELb0ELb0EEEJNS5_IJNSA_ILi128EEESG_SH_EEENS5_IJNSX_IS1N_SC_EENSX_ISG_SC_EEEEESJ_SK_SJ_SK_NS1I_6fusion15FusionCallbacksIS1M_NS1S_17LinearCombinationISJ_fSJ_fLNS_15FloatRoundStyleE2EEES1O_S1R_JEEENS4_5SM1004TMEM4LOAD26SM100_TMEM_LOAD_32dp32b64xENS4_13SM90_TMA_LOADENS16_INS17_ILi2ELi4ELi3EEES1A_NSX_INS5_IJSB_SG_EEENS5_IJSG_SC_EEEEEEENS4_39AutoVectorizingCopyWithAssumedAlignmentILi128EEENS4_14SM90_TMA_STOREES27_S29_S29_EEEvvEEEEvNT_6ParamsE)
        .other          _ZN7cutlass13device_kernelINS_4gemm6kernel13GemmUniversalIN4cute5tupleIJiiiiEEENS1_10collective13CollectiveMmaINS1_35MainloopSm100TmaUmmaWarpSpecializedILi41ELi2ELi4ENS5_IJNS4_1CILi8EEENSA_ILi1EEESC_EEEEENS5_IJNSA_ILi256EEENSA_ILi64EEENSA_ILi32EEEEEENS_12float_e5m2_tENS5_IJlSC_lEEESJ_SK_NS4_8TiledMMAINS4_8MMA_AtomIJNS4_10MMA_TraitsINS4_25SM100_MMA_F8F6F4_2x1SM_SSEJSJ_SJ_fSF_SG_NS4_17integral_constantINS4_4UMMA5MajorELSR_0EEESS_NSP_INSQ_7ScaleInELST_0EEESU_EEEEEENS4_6LayoutINS5_IJSC_SC_SC_EEENS5_IJNSA_ILi0EEESZ_SZ_EEEEENS5_IJNS4_10UnderscoreES12_S12_EEEEENS4_18SM100_TMA_2SM_LOADENS4_14ComposedLayoutINS4_7SwizzleILi1ELi4ELi3EEENS4_18smem_ptr_flag_bitsILi8EEENSX_INS5_IJSB_SH_EEENS5_IJSH_SC_EEEEEEEvNS4_8identityENS4_28SM100_TMA_2SM_LOAD_MULTICASTES1E_vS1F_EENS_8epilogue10collective18CollectiveEpilogueINS1I_23Sm100TmaWarpSpecializedILi1ELi1ELi64ELb0ELb0EEEJNS5_IJNSA_ILi128EEESG_SH_EEENS5_IJNSX_IS1N_SC_EENSX_ISG_SC_EEEEESJ_SK_SJ_SK_NS1I_6fusion15FusionCallbacksIS1M_NS1S_17LinearCombinationISJ_fSJ_fLNS_15FloatRoundStyleE2EEES1O_S1R_JEEENS4_5SM1004TMEM4LOAD26SM100_TMEM_LOAD_32dp32b64xENS4_13SM90_TMA_LOADENS16_INS17_ILi2ELi4ELi3EEES1A_NSX_INS5_IJSB_SG_EEENS5_IJSG_SC_EEEEEEENS4_39AutoVectorizingCopyWithAssumedAlignmentILi128EEENS4_14SM90_TMA_STOREES27_S29_S29_EEEvvEEEEvNT_6ParamsE,@"STO_CUDA_ENTRY STV_DEFAULT"
_ZN7cutlass13device_kernelINS_4gemm6kernel13GemmUniversalIN4cute5tupleIJiiiiEEENS1_10collective13CollectiveMmaINS1_35MainloopSm100TmaUmmaWarpSpecializedILi41ELi2ELi4ENS5_IJNS4_1CILi8EEENSA_ILi1EEESC_EEEEENS5_IJNSA_ILi256EEENSA_ILi64EEENSA_ILi32EEEEEENS_12float_e5m2_tENS5_IJlSC_lEEESJ_SK_NS4_8TiledMMAINS4_8MMA_AtomIJNS4_10MMA_TraitsINS4_25SM100_MMA_F8F6F4_2x1SM_SSEJSJ_SJ_fSF_SG_NS4_17integral_constantINS4_4UMMA5MajorELSR_0EEESS_NSP_INSQ_7ScaleInELST_0EEESU_EEEEEENS4_6LayoutINS5_IJSC_SC_SC_EEENS5_IJNSA_ILi0EEESZ_SZ_EEEEENS5_IJNS4_10UnderscoreES12_S12_EEEEENS4_18SM100_TMA_2SM_LOADENS4_14ComposedLayoutINS4_7SwizzleILi1ELi4ELi3EEENS4_18smem_ptr_flag_bitsILi8EEENSX_INS5_IJSB_SH_EEENS5_IJSH_SC_EEEEEEEvNS4_8identityENS4_28SM100_TMA_2SM_LOAD_MULTICASTES1E_vS1F_EENS_8epilogue10collective18CollectiveEpilogueINS1I_23Sm100TmaWarpSpecializedILi1ELi1ELi64ELb0ELb0EEEJNS5_IJNSA_ILi128EEESG_SH_EEENS5_IJNSX_IS1N_SC_EENSX_ISG_SC_EEEEESJ_SK_SJ_SK_NS1I_6fusion15FusionCallbacksIS1M_NS1S_17LinearCombinationISJ_fSJ_fLNS_15FloatRoundStyleE2EEES1O_S1R_JEEENS4_5SM1004TMEM4LOAD26SM100_TMEM_LOAD_32dp32b64xENS4_13SM90_TMA_LOADENS16_INS17_ILi2ELi4ELi3EEES1A_NSX_INS5_IJSB_SG_EEENS5_IJSG_SC_EEEEEEENS4_39AutoVectorizingCopyWithAssumedAlignmentILi128EEENS4_14SM90_TMA_STOREES27_S29_S29_EEEvvEEEEvNT_6ParamsE:
[----:B------:R-:W1:Y:S01]  /*0000*/  LDC R1, c[0x0][0x37c] ;  /* 0x0000df00ff017b82 */ /* 0x000e620000000800 */
[----:B------:R-:W2:Y:S01]  /*0010*/  S2R R131, SR_TID.X ;  /* 0x0000000000837919 */ /* 0x000ea20000002100 */
[----:B------:R-:W3:Y:S06]  /*0020*/  LDCU.64 UR8, c[0x0][0x890] ;  /* 0x00011200ff0877ac */ /* 0x000eec0008000a00 */
[----:B------:R-:W4:Y:S01]  /*0030*/  S2UR UR4, SR_CgaCtaId ;  /* 0x00000000000479c3 */ /* 0x000f220000008800 */
[----:B------:R-:W-:Y:S02]  /*0040*/  PRMT R141, RZ, 0x7610, R141 ;  /* 0x00007610ff8d7816 */ /* 0x000fe4000000008d */
[----:B------:R-:W-:Y:S01]  /*0050*/  ELECT P1, URZ, PT ;  /* 0x0000000000ff782f */ /* 0x000fe20003820000 */
[----:B---3--:R-:W-:-:S04]  /*0060*/  UISETP.NE.U32.AND UP0, UPT, UR8, URZ, UPT ;  /* 0x000000ff0800728c */ /* 0x008fc8000bf05070 */
[----:B------:R-:W-:Y:S02]  /*0070*/  UISETP.NE.AND.EX UP0, UPT, UR9, URZ, UPT, UP0 ;  /* 0x000000ff0900728c */ /* 0x000fe4000bf05300 */
[----:B----4-:R-:W-:Y:S02]  /*0080*/  ULOP3.LUT UR27, UR4, 0x1, URZ, 0xc0, !UPT ;  /* 0x00000001041b7892 */ /* 0x010fe4000f8ec0ff */
[----:B------:R-:W-:Y:S01]  /*0090*/  ULOP3.LUT UR29, UR4, 0x1, URZ, 0x3c, !UPT ;  /* 0x00000001041d7892 */ /* 0x000fe2000f8e3cff */
[----:B--2---:R-:W-:-:S05]  /*00a0*/  SHF.R.U32.HI R142, RZ, 0x5, R131 ;  /* 0x00000005ff8e7819 */ /* 0x004fca0000011683 */
[----:B------:R-:W2:Y:S02]  /*00b0*/  SHFL.IDX PT, R0, R142, RZ, 0x1f ;  /* 0x00001fff8e007589 */ /* 0x000ea400000e0000 */
[----:B--2---:R-:W-:Y:S01]  /*00c0*/  R2UR UR13, R0 ;  /* 0x00000000000d72ca */ /* 0x004fe200000e0000 */
[----:B-1----:R-:W-:-:S14]  /*00d0*/  BRA.U UP0, `(.L_x_0) ;  /* 0x0000000100307547 */ /* 0x002fdc000b800000 */
[----:B------:R-:W1:Y:S02]  /*00e0*/  LDCU.64 UR4, c[0x0][0x888] ;  /* 0x00011100ff0477ac */ /* 0x000e640008000a00 */
[----:B-1----:R-:W-:-:S04]  /*00f0*/  UISETP.NE.U32.AND UP0, UPT, UR4, URZ, UPT ;  /* 0x000000ff0400728c */ /* 0x002fc8000bf05070 */
[----:B------:R-:W-:-:S09]  /*0100*/  UISETP.NE.AND.EX UP0, UPT, UR5, URZ, UPT, UP0 ;  /* 0x000000ff0500728c */ /* 0x000fd2000bf05300 */
[----:B------:R-:W-:Y:S05]  /*0110*/  BRA.U !UP0, `(.L_x_1) ;  /* 0x0000000108147547 */ /* 0x000fea000b800000 */
[----:B------:R-:W1:Y:S01]  /*0120*/  LDC.64 R2, c[0x0][0x888] ;  /* 0x00022200ff027b82 */ /* 0x000e620000000a00 */
[----:B------:R-:W1:Y:S02]  /*0130*/  LDCU.64 UR4, c[0x0][0x358] ;  /* 0x00006b00ff0477ac */ /* 0x000e640008000a00 */
[----:B-1----:R1:W5:Y:S01]  /*0140*/  LDG.E R71, desc[UR4][R2.64] ;  /* 0x0000000402477981 */ /* 0x002362000c1e1900 */
[----:B------:R-:W-:Y:S01]  /*0150*/  HFMA2 R141, -RZ, RZ, 0, 5.9604644775390625e-08 ;  /* 0x00000001ff8d7431 */ /* 0x000fe200000001ff */
[----:B------:R-:W-:Y:S05]  /*0160*/  BRA `(.L_x_0) ;  /* 0x00000000000c7947 */ /* 0x000fea0003800000 */
.L_x_1:
[----:B------:R-:W1:Y:S01]  /*0170*/  LDCU UR4, c[0x0][0x880] ;  /* 0x00011000ff0477ac */ /* 0x000e620008000800 */
[----:B------:R-:W-:Y:S01]  /*0180*/  HFMA2 R141, -RZ, RZ, 0, 5.9604644775390625e-08 ;  /* 0x00000001ff8d7431 */ /* 0x000fe200000001ff */
[----:B-1----:R-:W-:-:S07]  /*0190*/  MOV R71, UR4 ;  /* 0x0000000400477c02 */ /* 0x002fce0008000f00 */
.L_x_0:
[----:B------:R-:W2:Y:S02]  /*01a0*/  LDCU.64 UR4, c[0x0][0x8b0] ;  /* 0x00011600ff0477ac */ /* 0x000ea40008000a00 */
[----:B--2---:R-:W-:-:S04]  /*01b0*/  UISETP.NE.U32.AND UP0, UPT, UR4, URZ, UPT ;  /* 0x000000ff0400728c */ /* 0x004fc8000bf05070 */
[----:B------:R-:W-:-:S09]  /*01c0*/  UISETP.NE.AND.EX UP0, UPT, UR5, URZ, UPT, UP0 ;  /* 0x000000ff0500728c */ /* 0x000fd2000bf05300 */
[----:B------:R-:W-:Y:S05]  /*01d0*/  BRA.U UP0, `(.L_x_2) ;  /* 0x0000000100287547 */ /* 0x000fea000b800000 */
[----:B------:R-:W2:Y:S02]  /*01e0*/  LDCU.64 UR4, c[0x0][0x8a8] ;  /* 0x00011500ff0477ac */ /* 0x000ea40008000a00 */
[----:B--2---:R-:W-:-:S04]  /*01f0*/  UISETP.NE.U32.AND UP0, UPT, UR4, URZ, UPT ;  /* 0x000000ff0400728c */ /* 0x004fc8000bf05070 */
[----:B------:R-:W-:-:S09]  /*0200*/  UISETP.NE.AND.EX UP0, UPT, UR5, URZ, UPT, UP0 ;  /* 0x000000ff0500728c */ /* 0x000fd2000bf05300 */
[----:B------:R-:W-:Y:S05]  /*0210*/  BRA.U !UP0, `(.L_x_3) ;  /* 0x0000000108107547 */ /* 0x000fea000b800000 */
[----:B-1----:R-:W1:Y:S01]  /*0220*/  LDC.64 R2, c[0x0][0x8a8] ;  /* 0x00022a00ff027b82 */ /* 0x002e620000000a00 */
[----:B------:R-:W1:Y:S02]  /*0230*/  LDCU.64 UR4, c[0x0][0x358] ;  /* 0x00006b00ff0477ac */ /* 0x000e640008000a00 */
[----:B-1----:R2:W5:Y:S01]  /*0240*/  LDG.E R70, desc[UR4][R2.64] ;  /* 0x0000000402467981 */ /* 0x002562000c1e1900 */
[----:B------:R-:W-:Y:S05]  /*0250*/  BRA `(.L_x_2) ;  /* 0x0000000000087947 */ /* 0x000fea0003800000 */
.L_x_3:
[----:B------:R-:W2:Y:S02]  /*0260*/  LDCU UR4, c[0x0][0x8a0] ;  /* 0x00011400ff0477ac */ /* 0x000ea40008000800 */
[----:B--2---:R-:W-:Y:S02]  /*0270*/  MOV R70, UR4 ;  /* 0x0000000400467c02 */ /* 0x004fe40008000f00 */
.L_x_2:
[----:B------:R-:W-:Y:S01]  /*0280*/  IMAD.U32 R0, RZ, RZ, UR13 ;  /* 0x0000000dff007e24 */ /* 0x000fe2000f8e00ff */
[----:B------:R-:W-:Y:S04]  /*0290*/  BSSY.RECONVERGENT B0, `(.L_x_4) ;  /* 0x000000c000007945 */ /* 0x000fe80003800200 */
[C---:B------:R-:W-:Y:S02]  /*02a0*/  ISETP.NE.OR P2, PT, R0.reuse, 0x1, !P1 ;  /* 0x000000010000780c */ /* 0x040fe40004f45670 */
[----:B------:R-:W-:-:S11]  /*02b0*/  ISETP.NE.OR P0, PT, R0, 0x3, !P1 ;  /* 0x000000030000780c */ /* 0x000fd60004f05670 */
[----:B------:R-:W-:Y:S05]  /*02c0*/  @P2 BRA `(.L_x_5) ;  /* 0x0000000000202947 */ /* 0x000fea0003800000 */
[----:B------:R-:W3:Y:S02]  /*02d0*/  LDCU.64 UR4, c[0x0][0x348] ;  /* 0x00006900ff0477ac */ /* 0x000ee40008000a00 */
[----:B---3--:R-:W-:Y:S02]  /*02e0*/  UIADD3 UR6, UP1, UPT, UR4, 0x80, URZ ;  /* 0x0000008004067890 */ /* 0x008fe4000ff3e0ff */
[----:B------:R-:W-:Y:S02]  /*02f0*/  UIADD3 UR4, UP0, UPT, UR4, 0x180, URZ ;  /* 0x0000018004047890 */ /* 0x000fe4000ff1e0ff */
[----:B------:R-:W-:Y:S02]  /*0300*/  UIADD3.X UR7, UPT, UPT, URZ, UR5, URZ, UP1, !UPT ;  /* 0x00000005ff077290 */ /* 0x000fe40008ffe4ff */
[----:B------:R-:W-:-:S07]  /*0310*/  UIADD3.X UR5, UPT, UPT, URZ, UR5, URZ, UP0, !UPT ;  /* 0x00000005ff057290 */ /* 0x000fce00087fe4ff */
[----:B------:R3:W-:Y:S02]  /*0320*/  UTMACCTL.PF [UR6] ;  /* 0x00000000060079b9 */ /* 0x0007e40008040000 */
[----:B------:R3:W-:Y:S02]  /*0330*/  UTMACCTL.PF [UR4] ;  /* 0x00000000040079b9 */ /* 0x0007e40008040000 */
[----:B---3--:R-:W-:Y:S01]  /*0340*/  NOP ;  /* 0x0000000000007918 */ /* 0x008fe20000000000 */
.L_x_5:
[----:B------:R-:W-:Y:S05]  /*0350*/  BSYNC.RECONVERGENT B0 ;  /* 0x0000000000007941 */ /* 0x000fea0003800200 */
.L_x_4:
[----:B------:R-:W-:Y:S04]  /*0360*/  BSSY.RECONVERGENT B0, `(.L_x_6) ;  /* 0x000000a000007945 */ /* 0x000fe80003800200 */
        /* <DEDUP_REMOVED lines=9> */
.L_x_7:
[----:B------:R-:W-:Y:S05]  /*0400*/  BSYNC.RECONVERGENT B0 ;  /* 0x0000000000007941 */ /* 0x000fea0003800200 */
.L_x_6:
[----:B------:R-:W3:Y:S01]  /*0410*/  LDCU.64 UR4, c[0x0][0x888] ;  /* 0x00011100ff0477ac */ /* 0x000ee20008000a00 */
[----:B------:R-:W-:Y:S02]  /*0420*/  UISETP.EQ.U32.AND UP2, UPT, UR8, URZ, UPT ;  /* 0x000000ff0800728c */ /* 0x000fe4000bf42070 */
[----:B------:R-:W-:Y:S02]  /*0430*/  UPLOP3.LUT UP4, UPT, UPT, UPT, UPT, 0x80, 0x8 ;  /* 0x000000000008789c */ /* 0x000fe40003f8f070 */
[----:B---3--:R-:W-:-:S04]  /*0440*/  UISETP.NE.U32.AND UP0, UPT, UR4, URZ, UPT ;  /* 0x000000ff0400728c */ /* 0x008fc8000bf05070 */
[----:B------:R-:W-:-:S04]  /*0450*/  UISETP.NE.AND.EX UP1, UPT, UR5, URZ, UPT, UP0 ;  /* 0x000000ff0500728c */ /* 0x000fc8000bf25300 */
[----:B------:R-:W-:-:S04]  /*0460*/  UISETP.EQ.OR.EX UP3, UPT, UR9, URZ, !UP1, UP2 ;  /* 0x000000ff0900728c */ /* 0x000fc8000cf62720 */
[----:B------:R-:W-:-:S05]  /*0470*/  UP2UR UR60, UPR, URZ, 0x8 ;  /* 0x00000008ff3c7883 */ /* 0x000fca0008000000 */
[----:B------:R-:W-:Y:S07]  /*0480*/  BRA.U !UP3, `(.L_x_8) ;  /* 0x000000010b207547 */ /* 0x000fee000b800000 */
[----:B------:R-:W-:Y:S01]  /*0490*/  UISETP.NE.U32.AND UP2, UPT, UR8, URZ, UPT ;  /* 0x000000ff0800728c */ /* 0x000fe2000bf45070 */
[----:B-----5:R-:W-:Y:S01]  /*04a0*/  FSETP.NEU.AND P0, PT, R71, RZ, PT ;  /* 0x000000ff4700720b */ /* 0x020fe20003f0d000 */
[----:B------:R-:W-:Y:S02]  /*04b0*/  USEL UR4, URZ, 0xffffffff, UP1 ;  /* 0xffffffffff047887 */ /* 0x000fe40008800000 */
[----:B------:R-:W-:-:S10]  /*04c0*/  UISETP.NE.AND.EX UP2, UPT, UR9, URZ, UPT, UP2 ;  /* 0x000000ff0900728c */ /* 0x000fd4000bf45320 */
[----:B------:R-:W-:Y:S01]  /*04d0*/  VOTEU.ANY UP0, P0 ;  /* 0x0000000000ff7886 */ /* 0x000fe20000000100 */
[----:B------:R-:W-:-:S04]  /*04e0*/  @!UP2 USEL UR4, URZ, 0xffffffff, UP0 ;  /* 0xffffffffff04a887 */ /* 0x000fc80008000000 */
[----:B------:R-:W-:-:S04]  /*04f0*/  ULOP3.LUT UR4, UR4, 0x1, URZ, 0xc0, !UPT ;  /* 0x0000000104047892 */ /* 0x000fc8000f8ec0ff */
[----:B------:R-:W-:-:S11]  /*0500*/  UISETP.NE.U32.AND UP4, UPT, UR4, 0x1, UPT ;  /* 0x000000010400788c */ /* 0x000fd6000bf85070 */
.L_x_8:
[----:B------:R-:W3:Y:S01]  /*0510*/  SHFL.IDX PT, R0, R142, RZ, 0x1f ;  /* 0x00001fff8e007589 */ /* 0x000ee200000e0000 */
[----:B------:R-:W-:-:S04]  /*0520*/  UISETP.NE.AND UP0, UPT, UR13, 0x2, UPT ;  /* 0x000000020d00788c */ /* 0x000fc8000bf05270 */
[----:B------:R-:W-:Y:S02]  /*0530*/  UISETP.EQ.AND UP2, UPT, UR27, URZ, !UP0 ;  /* 0x000000ff1b00728c */ /* 0x000fe4000c742270 */
[----:B------:R-:W-:-:S04]  /*0540*/  USEL UR43, URZ, 0x1, UP0 ;  /* 0x00000001ff2b7887 */ /* 0x000fc80008000000 */
[----:B------:R-:W-:Y:S02]  /*0550*/  PLOP3.LUT P3, PT, P1, PT, UP2, 0x80, 0x8 ;  /* 0x000000000008781c */ /* 0x000fe40000f6f028 */
[----:B---3--:R-:W-:-:S13]  /*0560*/  ISETP.NE.AND P0, PT, R0, RZ, PT ;  /* 0x000000ff0000720c */ /* 0x008fda0003f05270 */
[----:B------:R-:W-:Y:S05]  /*0570*/  @P0 BRA `(.L_x_9) ;  /* 0x00000004008c0947 */ /* 0x000fea0003800000 */
[----:B------:R-:W-:Y:S01]  /*0580*/  ELECT P0, URZ, PT ;  /* 0x0000000000ff782f */ /* 0x000fe20003800000 */
[----:B------:R-:W-:-:S12]  /*0590*/  BSSY.RECONVERGENT B0, `(.L_x_9) ;  /* 0x0000061000007945 */ /* 0x000fd80003800200 */
[----:B------:R-:W-:Y:S05]  /*05a0*/  @!P0 BRA `(.L_x_10) ;  /* 0x00000004007c8947 */ /* 0x000fea0003800000 */
[----:B------:R-:W3:Y:S01]  /*05b0*/  S2UR UR5, SR_CgaCtaId ;  /* 0x00000000000579c3 */ /* 0x000ee20000008800 */
[----:B------:R-:W-:Y:S01]  /*05c0*/  UMOV UR4, 0x400 ;  /* 0x0000040000047882 */ /* 0x000fe20000000000 */
[----:B------:R-:W-:Y:S01]  /*05d0*/  UMOV UR8, 0x1 ;  /* 0x0000000100087882 */ /* 0x000fe20000000000 */
[----:B------:R-:W-:Y:S01]  /*05e0*/  UMOV UR6, 0x4 ;  /* 0x0000000400067882 */ /* 0x000fe20000000000 */
[----:B------:R-:W-:-:S04]  /*05f0*/  UIADD3 UR8, UPT, UPT, -UR8, 0x100000, URZ ;  /* 0x0010000008087890 */ /* 0x000fc8000fffe1ff */
[----:B------:R-:W-:Y:S02]  /*0600*/  USHF.L.U32 UR9, UR8, 0xb, URZ ;  /* 0x0000000b08097899 */ /* 0x000fe400080006ff */
[----:B------:R-:W-:Y:S02]  /*0610*/  USHF.L.U32 UR8, UR8, 0x1, URZ ;  /* 0x0000000108087899 */ /* 0x000fe400080006ff */
[----:B------:R-:W-:-:S04]  /*0620*/  UIADD3 UR6, UPT, UPT, -UR6, 0x100000, URZ ;  /* 0x0010000006067890 */ /* 0x000fc8000fffe1ff */
[----:B------:R-:W-:Y:S02]  /*0630*/  USHF.L.U32 UR7, UR6, 0xb, URZ ;  /* 0x0000000b06077899 */ /* 0x000fe400080006ff */
[----:B------:R-:W-:Y:S02]  /*0640*/  USHF.L.U32 UR6, UR6, 0x1, URZ ;  /* 0x0000000106067899 */ /* 0x000fe400080006ff */
[----:B---3--:R-:W-:Y:S01]  /*0650*/  ULEA UR4, UR5, UR4, 0x18 ;  /* 0x0000000405047291 */ /* 0x008fe2000f8ec0ff */
[----:B------:R-:W3:Y:S11]  /*0660*/  FENCE.VIEW.ASYNC.S ;  /* 0x00000000000073c6 */ /* 0x000ef60000000000 */
[----:B---3--:R3:W4:Y:S01]  /*0670*/  SYNCS.EXCH.64 URZ, [UR4], UR8 ;  /* 0x0000000804ff75b2 */ /* 0x0087220008000100 */
[----:B------:R3:W1:Y:S01]  /*0680*/  SYNCS.EXCH.64 URZ, [UR4+0x148], UR6 ;  /* 0x0001480604ff75b2 */ /* 0x0006620008000100 */
        /* <DEDUP_REMOVED lines=79> */
[----:B------:R3:W1:Y:S02]  /*0b80*/  SYNCS.EXCH.64 URZ, [UR4+0x288], UR6 ;  /* 0x0002880604ff75b2 */ /* 0x0006640008000100 */
[----:B---34-:R-:W-:Y:S01]  /*0b90*/  NOP ;  /* 0x0000000000007918 */ /* 0x018fe20000000000 */
.L_x_10:
[----:B------:R-:W-:Y:S05]  /*0ba0*/  BSYNC.RECONVERGENT B0 ;  /* 0x0000000000007941 */ /* 0x000fea0003800200 */
.L_x_9:
[----:B------:R-:W3:Y:S01]  /*0bb0*/  SHFL.IDX PT, R0, R142, RZ, 0x1f ;  /* 0x00001fff8e007589 */ /* 0x000ee200000e0000 */
[----:B------:R-:W-:Y:S01]  /*0bc0*/  NOP ;  /* 0x0000000000007918 */ /* 0x000fe20000000000 */
[----:B---3--:R-:W-:-:S13]  /*0bd0*/  ISETP.NE.AND P0, PT, R0, 0x1, PT ;  /* 0x000000010000780c */ /* 0x008fda0003f05270 */
[----:B------:R-:W-:Y:S05]  /*0be0*/  @P0 BRA `(.L_x_11) ;  /* 0x0000000000400947 */ /* 0x000fea0003800000 */
        /* <DEDUP_REMOVED lines=9> */
[----:B------:R-:W-:Y:S01]  /*0c80*/  USHF.L.U32 UR6, UR6, 0x1, URZ ;  /* 0x0000000106067899 */ /* 0x000fe200080006ff */
[----:B------:R-:W-:Y:S01]  /*0c90*/  ELECT P0, URZ, PT ;  /* 0x0000000000ff782f */ /* 0x000fe20003800000 */
[----:B---3--:R-:W-:Y:S01]  /*0ca0*/  ULEA UR4, UR5, UR4, 0x18 ;  /* 0x0000000405047291 */ /* 0x008fe2000f8ec0ff */
[----:B------:R-:W3:Y:S11]  /*0cb0*/  FENCE.VIEW.ASYNC.S ;  /* 0x00000000000073c6 */ /* 0x000ef60000000000 */
[----:B---3--:R3:W4:Y:S01]  /*0cc0*/  SYNCS.EXCH.64 URZ, [UR4+0x290], UR8 ;  /* 0x0002900804ff75b2 */ /* 0x0087220008000100 */
[----:B------:R3:W1:Y:S01]  /*0cd0*/  SYNCS.EXCH.64 URZ, [UR4+0x298], UR6 ;  /* 0x0002980604ff75b2 */ /* 0x0006620008000100 */
[----:B------:R-:W-:Y:S01]  /*0ce0*/  NOP ;  /* 0x0000000000007918 */ /* 0x000fe20000000000 */
.L_x_11:
[----:B------:R-:W2:Y:S01]  /*0cf0*/  SHFL.IDX PT, R0, R142, RZ, 0x1f ;  /* 0x00001fff8e007589 */ /* 0x000ea200000e0000 */
[----:B------:R-:W-:Y:S01]  /*0d00*/  NOP ;  /* 0x0000000000007918 */ /* 0x000fe20000000000 */
[----:B--2---:R-:W-:-:S13]  /*0d10*/  ISETP.NE.AND P0, PT, R0, 0x3, PT ;  /* 0x000000030000780c */ /* 0x004fda0003f05270 */
[----:B------:R-:W-:Y:S05]  /*0d20*/  @P0 BRA `(.L_x_12) ;  /* 0x0000000000300947 */ /* 0x000fea0003800000 */
[----:B------:R-:W2:Y:S01]  /*0d30*/  S2UR UR5, SR_CgaCtaId ;  /* 0x00000000000579c3 */ /* 0x000ea20000008800 */
[----:B---3--:R-:W-:Y:S01]  /*0d40*/  UMOV UR6, 0x400 ;  /* 0x0000040000067882 */ /* 0x008fe20000000000 */
[----:B------:R-:W-:Y:S01]  /*0d50*/  UMOV UR4, 0x20 ;  /* 0x0000002000047882 */ /* 0x000fe20000000000 */
[----:B------:R-:W-:Y:S01]  /*0d60*/  ELECT P0, URZ, PT ;  /* 0x0000000000ff782f */ /* 0x000fe20003800000 */
[----:B--2---:R-:W-:Y:S02]  /*0d70*/  ULEA UR6, UR5, UR6, 0x18 ;  /* 0x0000000605067291 */ /* 0x004fe4000f8ec0ff */
[----:B------:R-:W-:-:S04]  /*0d80*/  UIADD3 UR4, UPT, UPT, -UR4, 0x100000, URZ ;  /* 0x0010000004047890 */ /* 0x000fc8000fffe1ff */
[----:B------:R-:W-:Y:S02]  /*0d90*/  USHF.L.U32 UR5, UR4, 0xb, URZ ;  /* 0x0000000b04057899 */ /* 0x000fe400080006ff */
[----:B------:R-:W-:Y:S01]  /*0da0*/  USHF.L.U32 UR4, UR4, 0x1, URZ ;  /* 0x0000000104047899 */ /* 0x000fe200080006ff */
[----:B------:R-:W2:Y:S11]  /*0db0*/  FENCE.VIEW.ASYNC.S ;  /* 0x00000000000073c6 */ /* 0x000eb60000000000 */
[----:B--2---:R2:W3:Y:S01]  /*0dc0*/  SYNCS.EXCH.64 URZ, [UR6+0x2a0], UR4 ;  /* 0x0002a00406ff75b2 */ /* 0x0044e20008000100 */
[----:B------:R2:W1:Y:S01]  /*0dd0*/  SYNCS.EXCH.64 URZ, [UR6+0x2a8], UR4 ;  /* 0x0002a80406ff75b2 */ /* 0x0004620008000100 */
[----:B------:R-:W-:Y:S01]  /*0de0*/  NOP ;  /* 0x0000000000007918 */ /* 0x000fe20000000000 */
.L_x_12:
[----:B------:R-:W4:Y:S01]  /*0df0*/  SHFL.IDX PT, R0, R142, RZ, 0x1f ;  /* 0x00001fff8e007589 */ /* 0x000f2200000e0000 */
[----:B------:R-:W-:Y:S01]  /*0e00*/  NOP ;  /* 0x0000000000007918 */ /* 0x000fe20000000000 */
[----:B----4-:R-:W-:-:S13]  /*0e10*/  ISETP.NE.AND P0, PT, R0, 0x4, PT ;  /* 0x000000040000780c */ /* 0x010fda0003f05270 */
[----:B------:R-:W-:Y:S05]  /*0e20*/  @P0 BRA `(.L_x_13) ;  /* 0x00000000004c0947 */ /* 0x000fea0003800000 */
[----:B--2---:R-:W2:Y:S01]  /*0e30*/  S2UR UR5, SR_CgaCtaId ;  /* 0x00000000000579c3 */ /* 0x004ea20000008800 */
[----:B---3--:R-:W-:Y:S01]  /*0e40*/  UMOV UR4, 0x720 ;  /* 0x0000072000047882 */ /* 0x008fe20000000000 */
[----:B------:R-:W-:Y:S01]  /*0e50*/  UMOV UR6, 0x400 ;  /* 0x0000040000067882 */ /* 0x000fe20000000000 */
[----:B------:R-:W-:Y:S01]  /*0e60*/  USEL UR4, UR4, 0x620, UP4 ;  /* 0x0000062004047887 */ /* 0x000fe2000a000000 */
[----:B------:R-:W-:Y:S01]  /*0e70*/  UMOV UR8, 0x1 ;  /* 0x0000000100087882 */ /* 0x000fe20000000000 */
[----:B------:R-:W-:Y:S01]  /*0e80*/  ELECT P0, URZ, PT ;  /* 0x0000000000ff782f */ /* 0x000fe20003800000 */
[----:B------:R-:W-:-:S04]  /*0e90*/  UIADD3 UR8, UPT, UPT, -UR8, 0x100000, URZ ;  /* 0x0010000008087890 */ /* 0x000fc8000fffe1ff */
[----:B------:R-:W-:Y:S02]  /*0ea0*/  USHF.L.U32 UR9, UR8, 0xb, URZ ;  /* 0x0000000b08097899 */ /* 0x000fe400080006ff */
[----:B------:R-:W-:Y:S02]  /*0eb0*/  USHF.L.U32 UR8, UR8, 0x1, URZ ;  /* 0x0000000108087899 */ /* 0x000fe400080006ff */
[----:B--2---:R-:W-:Y:S02]  /*0ec0*/  ULEA UR6, UR5, UR6, 0x18 ;  /* 0x0000000605067291 */ /* 0x004fe4000f8ec0ff */
[----:B------:R-:W-:-:S04]  /*0ed0*/  UIADD3 UR4, UPT, UPT, -UR4, 0x100000, URZ ;  /* 0x0010000004047890 */ /* 0x000fc8000fffe1ff */
[----:B------:R-:W-:Y:S02]  /*0ee0*/  USHF.L.U32 UR5, UR4, 0xb, URZ ;  /* 0x0000000b04057899 */ /* 0x000fe400080006ff */
[----:B------:R-:W-:Y:S01]  /*0ef0*/  USHF.L.U32 UR4, UR4, 0x1, URZ ;  /* 0x0000000104047899 */ /* 0x000fe200080006ff */
[----:B------:R-:W2:Y:S03]  /*0f00*/  FENCE.VIEW.ASYNC.S ;  /* 0x00000000000073c6 */ /* 0x000ea60000000000 */
[----:B--2---:R4:W2:Y:S08]  /*0f10*/  SYNCS.EXCH.64 URZ, [UR6+0x2b0], UR8 ;  /* 0x0002b00806ff75b2 */ /* 0x0048b00008000100 */
[----:B------:R4:W3:Y:S01]  /*0f20*/  SYNCS.EXCH.64 URZ, [UR6+0x2c0], UR4 ;  /* 0x0002c00406ff75b2 */ /* 0x0008e20008000100 */
[----:B------:R4:W1:Y:S01]  /*0f30*/  SYNCS.EXCH.64 URZ, [UR6+0x2b8], UR8 ;  /* 0x0002b80806ff75b2 */ /* 0x0008620008000100 */
[----:B------:R4:W1:Y:S02]  /*0f40*/  SYNCS.EXCH.64 URZ, [UR6+0x2c8], UR4 ;  /* 0x0002c80406ff75b2 */ /* 0x0008640008000100 */
[----:B----4-:R-:W-:Y:S01]  /*0f50*/  NOP ;  /* 0x0000000000007918 */ /* 0x010fe20000000000 */
.L_x_13:
[----:B------:R-:W4:Y:S01]  /*0f60*/  SHFL.IDX PT, R0, R142, RZ, 0x1f ;  /* 0x00001fff8e007589 */ /* 0x000f2200000e0000 */
[----:B------:R-:W-:Y:S01]  /*0f70*/  NOP ;  /* 0x0000000000007918 */ /* 0x000fe20000000000 */
[----:B----4-:R-:W-:-:S13]  /*0f80*/  ISETP.NE.AND P0, PT, R0, 0x5, PT ;  /* 0x000000050000780c */ /* 0x010fda0003f05270 */
[----:B------:R-:W-:Y:S05]  /*0f90*/  @P0 BRA `(.L_x_14) ;  /* 0x0000000000580947 */ /* 0x000fea0003800000 */
[----:B--2---:R-:W2:Y:S01]  /*0fa0*/  S2UR UR5, SR_CgaCtaId ;  /* 0x00000000000579c3 */ /* 0x004ea20000008800 */
[----:B---3--:R-:W-:Y:S01]  /*0fb0*/  UMOV UR4, 0x400 ;  /* 0x0000040000047882 */ /* 0x008fe20000000000 */
        /* <DEDUP_REMOVED lines=9> */
[----:B--2---:R-:W-:Y:S01]  /*1050*/  ULEA UR4, UR5, UR4, 0x18 ;  /* 0x0000000405047291 */ /* 0x004fe2000f8ec0ff */
[----:B------:R-:W2:Y:S11]  /*1060*/  FENCE.VIEW.ASYNC.S ;  /* 0x00000000000073c6 */ /* 0x000eb60000000000 */
[----:B--2---:R4:W2:Y:S01]  /*1070*/  SYNCS.EXCH.64 URZ, [UR4+0x2d0], UR6 ;  /* 0x0002d00604ff75b2 */ /* 0x0048a20008000100 */
[----:B------:R4:W3:Y:S01]  /*1080*/  SYNCS.EXCH.64 URZ, [UR4+0x2f0], UR8 ;  /* 0x0002f00804ff75b2 */ /* 0x0008e20008000100 */
[----:B------:R4:W1:Y:S01]  /*1090*/  SYNCS.EXCH.64 URZ, [UR4+0x2d8], UR6 ;  /* 0x0002d80604ff75b2 */ /* 0x0008620008000100 */
[----:B------:R4:W1:Y:S01]  /*10a0*/  SYNCS.EXCH.64 URZ, [UR4+0x2f8], UR8 ;  /* 0x0002f80804ff75b2 */ /* 0x0008620008000100 */
[----:B------:R4:W1:Y:S01]  /*10b0*/  SYNCS.EXCH.64 URZ, [UR4+0x2e0], UR6 ;  /* 0x0002e00604ff75b2 */ /* 0x0008620008000100 */
[----:B------:R4:W1:Y:S01]  /*10c0*/  SYNCS.EXCH.64 URZ, [UR4+0x300], UR8 ;  /* 0x0003000804ff75b2 */ /* 0x0008620008000100 */
[----:B------:R4:W1:Y:S01]  /*10d0*/  SYNCS.EXCH.64 URZ, [UR4+0x2e8], UR6 ;  /* 0x0002e80604ff75b2 */ /* 0x0008620008000100 */
[----:B------:R4:W1:Y:S02]  /*10e0*/  SYNCS.EXCH.64 URZ, [UR4+0x308], UR8 ;  /* 0x0003080804ff75b2 */ /* 0x0008640008000100 */
[----:B----4-:R-:W-:Y:S01]  /*10f0*/  NOP ;  /* 0x0000000000007918 */ /* 0x010fe20000000000 */
.L_x_14:
[----:B------:R-:W4:Y:S01]  /*1100*/  SHFL.IDX PT, R0, R142, RZ, 0x1f ;  /* 0x00001fff8e007589 */ /* 0x000f2200000e0000 */
[----:B------:R-:W-:Y:S01]  /*1110*/  ISETP.NE.OR P1, PT, RZ, UR13, !P1 ;  /* 0x0000000dff007c0c */ /* 0x000fe2000cf25670 */
[----:B------:R-:W-:Y:S01]  /*1120*/  NOP ;  /* 0x0000000000007918 */ /* 0x000fe20000000000 */
[----:B----4-:R-:W-:-:S13]  /*1130*/  ISETP.NE.AND P0, PT, R0, 0x3, PT ;  /* 0x000000030000780c */ /* 0x010fda0003f05270 */
[----:B------:R-:W-:Y:S05]  /*1140*/  @P0 BRA `(.L_x_15) ;  /* 0x0000000000380947 */ /* 0x000fea0003800000 */
[----:B--2---:R-:W2:Y:S01]  /*1150*/  S2UR UR5, SR_CgaCtaId ;  /* 0x00000000000579c3 */ /* 0x004ea20000008800 */
[----:B---3--:R-:W-:Y:S01]  /*1160*/  UMOV UR4, 0x400 ;  /* 0x0000040000047882 */ /* 0x008fe20000000000 */
[----:B------:R-:W-:Y:S01]  /*1170*/  UMOV UR6, 0x20 ;  /* 0x0000002000067882 */ /* 0x000fe20000000000 */
[----:B------:R-:W-:Y:S01]  /*1180*/  ELECT P0, URZ, PT ;  /* 0x0000000000ff782f */ /* 0x000fe20003800000 */
[----:B------:R-:W-:-:S04]  /*1190*/  UIADD3 UR6, UPT, UPT, -UR6, 0x100000, URZ ;  /* 0x0010000006067890 */ /* 0x000fc8000fffe1ff */
[----:B------:R-:W-:Y:S02]  /*11a0*/  USHF.L.U32 UR7, UR6, 0xb, URZ ;  /* 0x0000000b06077899 */ /* 0x000fe400080006ff */
[----:B------:R-:W-:Y:S02]  /*11b0*/  USHF.L.U32 UR6, UR6, 0x1, URZ ;  /* 0x0000000106067899 */ /* 0x000fe400080006ff */
[----:B--2---:R-:W-:Y:S01]  /*11c0*/  ULEA UR4, UR5, UR4, 0x18 ;  /* 0x0000000405047291 */ /* 0x004fe2000f8ec0ff */
[----:B------:R-:W2:Y:S11]  /*11d0*/  FENCE.VIEW.ASYNC.S ;  /* 0x00000000000073c6 */ /* 0x000eb60000000000 */
[----:B--2---:R4:W2:Y:S01]  /*11e0*/  SYNCS.EXCH.64 URZ, [UR4+0x310], UR6 ;  /* 0x0003100604ff75b2 */ /* 0x0048a20008000100 */
[----:B------:R4:W3:Y:S01]  /*11f0*/  SYNCS.EXCH.64 URZ, [UR4+0x320], UR6 ;  /* 0x0003200604ff75b2 */ /* 0x0008e20008000100 */
[----:B------:R4:W1:Y:S01]  /*1200*/  SYNCS.EXCH.64 URZ, [UR4+0x318], UR6 ;  /* 0x0003180604ff75b2 */ /* 0x0008620008000100 */
[----:B------:R4:W1:Y:S02]  /*1210*/  SYNCS.EXCH.64 URZ, [UR4+0x328], UR6 ;  /* 0x0003280604ff75b2 */ /* 0x0008640008000100 */
[----:B----4-:R-:W-:Y:S01]  /*1220*/  NOP ;  /* 0x0000000000007918 */ /* 0x010fe20000000000 */
.L_x_15:
[----:B---3--:R-:W3:Y:S01]  /*1230*/  S2UR UR7, SR_CgaCtaId ;  /* 0x00000000000779c3 */ /* 0x008ee20000008800 */
[----:B------:R-:W-:Y:S01]  /*1240*/  VOTEU.ALL UP0, P1 ;  /* 0x0000000000ff7886 */ /* 0x000fe20000800000 */
[----:B--2---:R-:W-:Y:S01]  /*1250*/  UMOV UR4, 0x20 ;  /* 0x0000002000047882 */ /* 0x004fe20000000000 */
[----:B------:R-:W-:Y:S01]  /*1260*/  NOP ;  /* 0x0000000000007918 */ /* 0x000fe20000000000 */
[----:B------:R-:W-:Y:S01]  /*1270*/  LOP3.LUT R0, R131, 0x1f, RZ, 0xc0, !PT ;  /* 0x0000001f83007812 */ /* 0x000fe200078ec0ff */
[----:B------:R-:W-:Y:S01]  /*1280*/  UISETP.NE.AND UP5, UPT, UR13, URZ, UPT ;  /* 0x000000ff0d00728c */ /* 0x000fe2000bfa5270 */
[----:B------:R-:W-:Y:S01]  /*1290*/  @!UP0 UMOV UR6, 0x400 ;  /* 0x0000040000068882 */ /* 0x000fe20000000000 */
[----:B------:R-:W-:-:S04]  /*12a0*/  @!UP0 UIADD3 UR4, UPT, UPT, -UR4, 0x100000, URZ ;  /* 0x0010000004048890 */ /* 0x000fc8000fffe1ff */
[----:B------:R-:W-:Y:S02]  /*12b0*/  @!UP0 USHF.L.U32 UR5, UR4, 0xb, URZ ;  /* 0x0000000b04058899 */ /* 0x000fe400080006ff */
[----:B------:R-:W-:Y:S02]  /*12c0*/  @!UP0 USHF.L.U32 UR4, UR4, 0x1, URZ ;  /* 0x0000000104048899 */ /* 0x000fe400080006ff */
[----:B---3--:R-:W-:Y:S01]  /*12d0*/  @!UP0 ULEA UR6, UR7, UR6, 0x18 ;  /* 0x0000000607068291 */ /* 0x008fe2000f8ec0ff */
[----:B------:R-:W2:Y:S01]  /*12e0*/  LDCU UR7, c[0x0][0x36c] ;  /* 0x00006d80ff0777ac */ /* 0x000ea20008000800 */
[----:B------:R-:W-:Y:S01]  /*12f0*/  VOTEU.ALL UP0, P1 ;  /* 0x0000000000ff7886 */ /* 0x000fe20000800000 */
[----:B------:R-:W3:Y:S09]  /*1300*/  FENCE.VIEW.ASYNC.S ;  /* 0x00000000000073c6 */ /* 0x000ef20000000000 */
[----:B---3--:R3:W4:Y:S01]  /*1310*/  @!UP0 SYNCS.EXCH.64 URZ, [UR6+0x330], UR4 ;  /* 0x0003300406ff85b2 */ /* 0x0087220008000100 */
[----:B--2---:R-:W-:-:S09]  /*1320*/  UISETP.EQ.U32.AND UP6, UPT, UR7, 0x1, UPT ;  /* 0x000000010700788c */ /* 0x004fd2000bfc2070 */
[----:B---3--:R-:W-:Y:S05]  /*1330*/  BRA.U !UP6, `(.L_x_16) ;  /* 0x000000010e087547 */ /* 0x008fea000b800000 */
[----:B-1--4-:R-:W-:Y:S01]  /*1340*/  UCGABAR_ARV ;  /* 0x00000000000079c7 */ /* 0x012fe20008000000 */
[----:B------:R-:W-:Y:S05]  /*1350*/  BRA `(.L_x_17) ;  /* 0x0000000000047947 */ /* 0x000fea0003800000 */
.L_x_16:
[----:B-1--4-:R-:W-:Y:S01]  /*1360*/  NOP ;  /* 0x0000000000007918 */ /* 0x012fe20000000000 */
.L_x_17:
[----:B------:R-:W1:Y:S01]  /*1370*/  S2UR UR22, SR_CTAID.X ;  /* 0x00000000001679c3 */ /* 0x000e620000002500 */
[----:B------:R-:W-:-:S05]  /*1380*/  CS2R.32 R3, SR_CgaSize ;  /* 0x0000000000037805 */ /* 0x000fca0000008a00 */
[----:B------:R-:W-:-:S05]  /*1390*/  IMAD R3, R3, -0xa0, RZ ;  /* 0xffffff6003037824 */ /* 0x000fca00078e02ff */
[----:B------:R-:W-:-:S14]  /*13a0*/  R2UR UR5, R3 ;  /* 0x00000000030572ca */ /* 0x000fdc00000e0000 */
[----:B------:R-:W2:Y:S01]  /*13b0*/  LDCU UR5, c[0x0][UR5+0x2b0] ;  /* 0x00005600050577ac */ /* 0x000ea20008000800 */
[----:B------:R-:W-:-:S05]  /*13c0*/  CS2R.32 R3, SR_CgaSize ;  /* 0x0000000000037805 */ /* 0x000fca0000008a00 */
[----:B------:R-:W-:-:S05]  /*13d0*/  IMAD R3, R3, -0xa0, RZ ;  /* 0xffffff6003037824 */ /* 0x000fca00078e02ff */
[----:B------:R-:W-:-:S14]  /*13e0*/  R2UR UR4, R3 ;  /* 0x00000000030472ca */ /* 0x000fdc00000e0000 */
[----:B------:R-:W3:Y:S01]  /*13f0*/  LDCU UR4, c[0x0][UR4+0x2b4] ;  /* 0x00005680040477ac */ /* 0x000ee20008000800 */
[----:B------:R-:W4:Y:S01]  /*1400*/  S2UR UR46, SR_CTAID.Y ;  /* 0x00000000002e79c3 */ /* 0x000f220000002600 */
[----:B------:R-:W-:-:S05]  /*1410*/  CS2R.32 R3, SR_CgaSize ;  /* 0x0000000000037805 */ /* 0x000fca0000008a00 */
[----:B------:R-:W-:-:S05]  /*1420*/  IMAD R3, R3, -0xa0, RZ ;  /* 0xffffff6003037824 */ /* 0x000fca00078e02ff */
[----:B------:R-:W-:-:S14]  /*1430*/  R2UR UR55, R3 ;  /* 0x00000000033772ca */ /* 0x000fdc00000e0000 */
[----:B------:R-:W3:Y:S01]  /*1440*/  LDCU UR55, c[0x0][UR55+0x2a0] ;  /* 0x00005400373777ac */ /* 0x000ee20008000800 */
[----:B------:R-:W-:-:S05]  /*1450*/  CS2R.32 R3, SR_CgaSize ;  /* 0x0000000000037805 */ /* 0x000fca0000008a00 */
[----:B------:R-:W-:-:S05]  /*1460*/  IMAD R3, R3, -0xa0, RZ ;  /* 0xffffff6003037824 */ /* 0x000fca00078e02ff */
[----:B------:R-:W-:-:S14]  /*1470*/  R2UR UR59, R3 ;  /* 0x00000000033b72ca */ /* 0x000fdc00000e0000 */
[----:B------:R-:W3:Y:S01]  /*1480*/  LDCU UR59, c[0x0][UR59+0x2a4] ;  /* 0x000054803b3b77ac */ /* 0x000ee20008000800 */
[----:B------:R-:W3:Y:S01]  /*1490*/  S2UR UR7, SR_CgaCtaId ;  /* 0x00000000000779c3 */ /* 0x000ee20000008800 */
[----:B------:R-:W-:Y:S01]  /*14a0*/  UISETP.GT.U32.AND UP0, UPT, UR27, 0xffff, UPT ;  /* 0x0000ffff1b00788c */ /* 0x000fe2000bf04070 */
[----:B------:R-:W3:Y:S01]  /*14b0*/  LDCU UR20, c[0x0][0xb24] ;  /* 0x00016480ff1477ac */ /* 0x000ee20008000800 */
[----:B------:R-:W3:Y:S01]  /*14c0*/  LDCU UR42, c[0x0][0xb24] ;  /* 0x00016480ff2a77ac */ /* 0x000ee20008000800 */
[----:B-1----:R-:W-:Y:S01]  /*14d0*/  I2FP.F32.U32 R3, UR22 ;  /* 0x0000001600037c45 */ /* 0x002fe20008201000 */
[----:B------:R-:W1:Y:S04]  /*14e0*/  LDCU UR25, c[0x0][0xb30] ;  /* 0x00016600ff1977ac */ /* 0x000e680008000800 */
[----:B--2---:R-:W-:Y:S01]  /*14f0*/  FMUL R3, R3, UR5 ;  /* 0x0000000503037c20 */ /* 0x004fe20008400000 */
[----:B------:R-:W-:Y:S01]  /*1500*/  USEL UR5, UR27, 0xffff, !UP0 ;  /* 0x0000ffff1b057887 */ /* 0x000fe2000c000000 */
[----:B----4-:R-:W-:-:S04]  /*1510*/  I2FP.F32.U32 R2, UR46 ;  /* 0x0000002e00027c45 */ /* 0x010fc80008201000 */
[----:B------:R-:W2:Y:S01]  /*1520*/  F2I.U32.TRUNC.NTZ R3, R3 ;  /* 0x0000000300037305 */ /* 0x000ea2000020f000 */
[----:B------:R-:W-:Y:S01]  /*1530*/  ULOP3.LUT UR24, UR5, 0xffff, URZ, 0xc0, !UPT ;  /* 0x0000ffff05187892 */ /* 0x000fe2000f8ec0ff */
[----:B---3--:R-:W-:Y:S01]  /*1540*/  FMUL R2, R2, UR4 ;  /* 0x0000000402027c20 */ /* 0x008fe20008400000 */
[----:B------:R-:W-:-:S05]  /*1550*/  USHF.L.U32 UR28, UR7, 0x7, URZ ;  /* 0x00000007071c7899 */ /* 0x000fca00080006ff */
[----:B------:R-:W3:Y:S01]  /*1560*/  F2I.U32.TRUNC.NTZ R2, R2 ;  /* 0x0000000200027305 */ /* 0x000ee2000020f000 */
[----:B--2---:R-:W-:Y:S02]  /*1570*/  R2UR UR4, R3 ;  /* 0x00000000030472ca */ /* 0x004fe400000e0000 */
[----:B------:R-:W-:Y:S02]  /*1580*/  PRMT R3, RZ, 0x7610, R3 ;  /* 0x00007610ff037816 */ /* 0x000fe40000000003 */
[----:B---3--:R-:W-:Y:S02]  /*1590*/  R2UR UR6, R2 ;  /* 0x00000000020672ca */ /* 0x008fe400000e0000 */
[----:B------:R-:W-:-:S07]  /*15a0*/  PRMT R2, RZ, 0x7610, R2 ;  /* 0x00007610ff027816 */ /* 0x000fce0000000002 */
[----:B------:R-:W-:-:S04]  /*15b0*/  UIADD3 UR5, UPT, UPT, -UR4, URZ, URZ ;  /* 0x000000ff04057290 */ /* 0x000fc8000fffe1ff */
[----:B------:R-:W-:Y:S02]  /*15c0*/  UIMAD UR55, UR55, UR5, UR22 ;  /* 0x00000005373772a4 */ /* 0x000fe4000f8e0216 */
[----:B------:R-:W-:-:S04]  /*15d0*/  UIADD3 UR4, UPT, UPT, -UR6, URZ, URZ ;  /* 0x000000ff06047290 */ /* 0x000fc8000fffe1ff */
[----:B------:R-:W-:Y:S01]  /*15e0*/  UIMAD UR59, UR59, UR4, UR46 ;  /* 0x000000043b3b72a4 */ /* 0x000fe2000f8e022e */
[----:B-1----:R-:W-:Y:S11]  /*15f0*/  BRA.U UP5, `(.L_x_18) ;  /* 0x0000000105647547 */ /* 0x002ff6000b800000 */
[----:B------:R-:W-:Y:S02]  /*1600*/  UISETP.NE.AND UP0, UPT, UR59, URZ, UPT ;  /* 0x000000ff3b00728c */ /* 0x000fe4000bf05270 */
[----:B------:R-:W-:Y:S02]  /*1610*/  ULOP3.LUT UR4, UR55, 0x2, URZ, 0x3c, !UPT ;  /* 0x0000000237047892 */ /* 0x000fe4000f8e3cff */
[----:B------:R-:W-:Y:S02]  /*1620*/  UISETP.GT.U32.AND UP2, UPT, UR55, 0x1, UP0 ;  /* 0x000000013700788c */ /* 0x000fe40008744070 */
[----:B------:R-:W-:Y:S02]  /*1630*/  ULOP3.LUT UR5, UR55, 0x4, URZ, 0x3c, !UPT ;  /* 0x0000000437057892 */ /* 0x000fe4000f8e3cff */
[----:B------:R-:W-:Y:S02]  /*1640*/  USEL UR8, URZ, 0x1, UP2 ;  /* 0x00000001ff087887 */ /* 0x000fe40009000000 */
[----:B------:R-:W-:-:S02]  /*1650*/  USEL UR7, URZ, 0x2, UP2 ;  /* 0x00000002ff077887 */ /* 0x000fc40009000000 */
[----:B------:R-:W-:Y:S02]  /*1660*/  UISETP.GT.U32.AND UP2, UPT, UR4, 0x1, UP0 ;  /* 0x000000010400788c */ /* 0x000fe40008744070 */
[----:B------:R-:W-:Y:S02]  /*1670*/  ULOP3.LUT UR4, UR55, 0x6, URZ, 0x3c, !UPT ;  /* 0x0000000637047892 */ /* 0x000fe4000f8e3cff */
[----:B------:R-:W-:Y:S02]  /*1680*/  USEL UR6, URZ, 0x4, UP2 ;  /* 0x00000004ff067887 */ /* 0x000fe40009000000 */
[----:B------:R-:W-:Y:S02]  /*1690*/  USEL UR9, URZ, 0x8, UP2 ;  /* 0x00000008ff097887 */ /* 0x000fe40009000000 */
[----:B------:R-:W-:Y:S02]  /*16a0*/  UISETP.GT.U32.AND UP2, UPT, UR5, 0x1, UP0 ;  /* 0x000000010500788c */ /* 0x000fe40008744070 */
[----:B------:R-:W-:-:S02]  /*16b0*/  UISETP.GT.U32.AND UP0, UPT, UR4, 0x1, UP0 ;  /* 0x000000010400788c */ /* 0x000fc40008704070 */
[----:B------:R-:W-:Y:S02]  /*16c0*/  USEL UR4, URZ, 0x10, UP2 ;  /* 0x00000010ff047887 */ /* 0x000fe40009000000 */
[----:B------:R-:W-:Y:S02]  /*16d0*/  UIADD3 UR5, UPT, UPT, UR6, UR7, UR8 ;  /* 0x0000000706057290 */ /* 0x000fe4000fffe008 */
[----:B------:R-:W-:Y:S02]  /*16e0*/  USEL UR7, URZ, 0x40, UP0 ;  /* 0x00000040ff077887 */ /* 0x000fe40008000000 */
[----:B------:R-:W-:Y:S02]  /*16f0*/  USEL UR8, URZ, 0x20, UP2 ;  /* 0x00000020ff087887 */ /* 0x000fe40009000000 */
[----:B------:R-:W-:Y:S02]  /*1700*/  UIADD3 UR5, UPT, UPT, UR4, UR5, UR9 ;  /* 0x0000000504057290 */ /* 0x000fe4000fffe009 */
[----:B------:R-:W-:-:S02]  /*1710*/  ULOP3.LUT UR4, UR55, 0xfffffffe, URZ, 0xc0, !UPT ;  /* 0xfffffffe37047892 */ /* 0x000fc4000f8ec0ff */
[----:B------:R-:W-:Y:S02]  /*1720*/  USEL UR6, URZ, 0x80, UP0 ;  /* 0x00000080ff067887 */ /* 0x000fe40008000000 */
[----:B------:R-:W-:-:S03]  /*1730*/  UIADD3 UR5, UPT, UPT, UR7, UR5, UR8 ;  /* 0x0000000507057290 */ /* 0x000fc6000fffe008 */
[----:B------:R-:W-:Y:S01]  /*1740*/  UMOV UR7, 0x3 ;  /* 0x0000000300077882 */ /* 0x000fe20000000000 */
[----:B------:R-:W-:Y:S02]  /*1750*/  UIADD3 UR5, UPT, UPT, UR5, UR6, URZ ;  /* 0x0000000605057290 */ /* 0x000fe4000fffe0ff */
[----:B------:R-:W-:-:S04]  /*1760*/  USHF.L.U32 UR4, UR7, UR4, URZ ;  /* 0x0000000407047299 */ /* 0x000fc800080006ff */
[----:B------:R-:W-:Y:S02]  /*1770*/  MOV R3, UR5 ;  /* 0x0000000500037c02 */ /* 0x000fe40008000f00 */
[----:B------:R-:W-:-:S07]  /*1780*/  MOV R2, UR4 ;  /* 0x0000000400027c02 */ /* 0x000fce0008000f00 */
.L_x_18:
[----:B------:R-:W1:Y:S01]  /*1790*/  S2UR UR36, SR_CTAID.Z ;  /* 0x00000000002479c3 */ /* 0x000e620000002700 */
[----:B------:R-:W-:Y:S01]  /*17a0*/  UISETP.GE.AND UP0, UPT, UR20, 0x1, UPT ;  /* 0x000000011400788c */ /* 0x000fe2000bf06270 */
[----:B------:R-:W-:Y:S01]  /*17b0*/  UMOV UR26, 0x55 ;  /* 0x00000055001a7882 */ /* 0x000fe20000000000 */
[----:B------:R-:W-:-:S07]  /*17c0*/  UMOV UR45, UR22 ;  /* 0x00000016002d7c82 */ /* 0x000fce0008000000 */
[----:B------:R-:W-:Y:S05]  /*17d0*/  BRA.U !UP0, `(.L_x_19) ;  /* 0x0000000108d47547 */ /* 0x000fea000b800000 */
[----:B------:R-:W2:Y:S01]  /*17e0*/  LDCU.128 UR16, c[0x0][0xb10] ;  /* 0x00016200ff1077ac */ /* 0x000ea20008000c00 */
[----:B------:R-:W3:Y:S01]  /*17f0*/  LDCU UR12, c[0x0][0x370] ;  /* 0x00006e00ff0c77ac */ /* 0x000ee20008000800 */
[----:B------:R-:W4:Y:S01]  /*1800*/  LDCU UR8, c[0x0][0x374] ;  /* 0x00006e80ff0877ac */ /* 0x000f220008000800 */
[----:B------:R-:W1:Y:S01]  /*1810*/  LDCU UR21, c[0x0][0xb0c] ;  /* 0x00016180ff1577ac */ /* 0x000e620008000800 */
[----:B------:R-:W1:Y:S01]  /*1820*/  LDCU UR23, c[0x0][0xb20] ;  /* 0x00016400ff1777ac */ /* 0x000e620008000800 */
[----:B--2---:R-:W-:Y:S01]  /*1830*/  UIMAD.WIDE.U32 UR4, UR22, UR16, URZ ;  /* 0x00000010160472a5 */ /* 0x004fe2000f8e00ff */
[----:B------:R-:W2:Y:S01]  /*1840*/  LDCU.64 UR14, c[0x0][0xb28] ;  /* 0x00016500ff0e77ac */ /* 0x000ea20008000a00 */
[----:B------:R-:W-:-:S05]  /*1850*/  UISETP.NE.AND UP3, UPT, UR18, 0x1, UPT ;  /* 0x000000011200788c */ /* 0x000fca000bf65270 */
[----:B------:R-:W-:Y:S01]  /*1860*/  UMOV UR4, UR5 ;  /* 0x0000000500047c82 */ /* 0x000fe20008000000 */
[----:B---3--:R-:W-:Y:S02]  /*1870*/  UIMAD.WIDE.U32 UR6, UR12, UR16, URZ ;  /* 0x000000100c0672a5 */ /* 0x008fe4000f8e00ff */
[----:B------:R-:W-:Y:S02]  /*1880*/  USHF.R.U32.HI UR9, URZ, UR17, UR4 ;  /* 0x00000011ff097299 */ /* 0x000fe40008011604 */
[----:B----4-:R-:W-:Y:S02]  /*1890*/  UIMAD.WIDE.U32 UR4, UR8, UR19, URZ ;  /* 0x00000013080472a5 */ /* 0x010fe4000f8e00ff */
[----:B-1----:R-:W-:Y:S01]  /*18a0*/  UISETP.NE.AND UP0, UPT, UR21, 0x1, UPT ;  /* 0x000000011500788c */ /* 0x002fe2000bf05270 */
[----:B------:R-:W-:Y:S01]  /*18b0*/  UMOV UR6, UR7 ;  /* 0x0000000700067c82 */ /* 0x000fe20008000000 */
[----:B------:R-:W-:-:S03]  /*18c0*/  UISETP.NE.AND UP2, UPT, UR20, 0x1, UPT ;  /* 0x000000011400788c */ /* 0x000fc6000bf45270 */
[----:B------:R-:W-:Y:S01]  /*18d0*/  UMOV UR4, UR5 ;  /* 0x0000000500047c82 */ /* 0x000fe20008000000 */
[----:B------:R-:W-:Y:S02]  /*18e0*/  USEL UR45, UR22, UR9, !UP0 ;  /* 0x00000009162d7287 */ /* 0x000fe4000c000000 */
[----:B------:R-:W-:-:S03]  /*18f0*/  @UP3 USHF.R.U32.HI UR8, URZ, UR23, UR4 ;  /* 0x00000017ff083299 */ /* 0x000fc60008011604 */
[----:B------:R-:W-:Y:S02]  /*1900*/  @UP0 USHF.R.U32.HI UR12, URZ, UR17, UR6 ;  /* 0x00000011ff0c0299 */ /* 0x000fe40008011606 */
[----:B------:R-:W-:Y:S02]  /*1910*/  UIMAD.WIDE.U32 UR6, UR46, UR19, URZ ;  /* 0x000000132e0672a5 */ /* 0x000fe4000f8e00ff */
[----:B--2---:R-:W-:Y:S02]  /*1920*/  UIMAD.WIDE.U32 UR4, UR8, UR14, URZ ;  /* 0x0000000e080472a5 */ /* 0x004fe4000f8e00ff */
[----:B------:R-:W-:-:S03]  /*1930*/  UIMAD.WIDE.U32 UR10, UR12, UR14, URZ ;  /* 0x0000000e0c0a72a5 */ /* 0x000fc6000f8e00ff */
[----:B------:R-:W-:Y:S02]  /*1940*/  UMOV UR6, UR7 ;  /* 0x0000000700067c82 */ /* 0x000fe40008000000 */
[----:B------:R-:W-:Y:S01]  /*1950*/  UMOV UR4, UR5 ;  /* 0x0000000500047c82 */ /* 0x000fe20008000000 */
[----:B------:R-:W-:Y:S02]  /*1960*/  USHF.R.U32.HI UR6, URZ, UR23, UR6 ;  /* 0x00000017ff067299 */ /* 0x000fe40008011606 */
[----:B------:R-:W-:Y:S01]  /*1970*/  @UP2 USHF.R.U32.HI UR8, URZ, UR15, UR4 ;  /* 0x0000000fff082299 */ /* 0x000fe20008011604 */
[----:B------:R-:W-:Y:S01]  /*1980*/  UMOV UR5, UR11 ;  /* 0x0000000b00057c82 */ /* 0x000fe20008000000 */
[----:B------:R-:W-:Y:S02]  /*1990*/  USEL UR4, UR46, UR6, !UP3 ;  /* 0x000000062e047287 */ /* 0x000fe4000d800000 */
[----:B------:R-:W-:Y:S02]  /*19a0*/  @UP2 USHF.R.U32.HI UR12, URZ, UR15, UR5 ;  /* 0x0000000fff0c2299 */ /* 0x000fe40008011605 */
[----:B------:R-:W-:-:S02]  /*19b0*/  UIMAD UR5, UR8, UR20, URZ ;  /* 0x00000014080572a4 */ /* 0x000fc4000f8e02ff */
[----:B------:R-:W-:Y:S02]  /*19c0*/  UIMAD UR8, UR12, UR20, URZ ;  /* 0x000000140c0872a4 */ /* 0x000fe4000f8e02ff */
[----:B------:R-:W-:Y:S02]  /*19d0*/  UISETP.GE.AND UP0, UPT, UR4, UR5, UPT ;  /* 0x000000050400728c */ /* 0x000fe4000bf06270 */
[----:B------:R-:W-:Y:S02]  /*19e0*/  UIMAD.WIDE.U32 UR6, UR4, UR14, URZ ;  /* 0x0000000e040672a5 */ /* 0x000fe4000f8e00ff */
[----:B------:R-:W-:Y:S02]  /*19f0*/  UISETP.GE.OR UP0, UPT, UR45, UR8, UP0 ;  /* 0x000000082d00728c */ /* 0x000fe40008706670 */
[----:B------:R-:W-:Y:S02]  /*1a00*/  UIMAD.WIDE.U32 UR8, UR45, UR14, URZ ;  /* 0x0000000e2d0872a5 */ /* 0x000fe4000f8e00ff */
[----:B------:R-:W-:Y:S01]  /*1a10*/  UIADD3 UR8, UPT, UPT, -UR45, URZ, URZ ;  /* 0x000000ff2d087290 */ /* 0x000fe2000fffe1ff */
[----:B------:R-:W-:Y:S01]  /*1a20*/  UMOV UR5, UR7 ;  /* 0x0000000700057c82 */ /* 0x000fe20008000000 */
[----:B------:R-:W-:-:S02]  /*1a30*/  UIADD3 UR7, UPT, UPT, -UR4, URZ, URZ ;  /* 0x000000ff04077290 */ /* 0x000fc4000fffe1ff */
[----:B------:R-:W-:-:S03]  /*1a40*/  USHF.R.U32.HI UR5, URZ, UR15, UR5 ;  /* 0x0000000fff057299 */ /* 0x000fc60008011605 */
[----:B------:R-:W-:Y:S01]  /*1a50*/  @!UP0 UMOV UR6, UR9 ;  /* 0x0000000900068c82 */ /* 0x000fe20008000000 */
[----:B------:R-:W-:Y:S02]  /*1a60*/  UIMAD UR46, UR18, UR7, UR46 ;  /* 0x00000007122e72a4 */ /* 0x000fe4000f8e022e */
[----:B------:R-:W-:Y:S02]  /*1a70*/  USEL UR5, UR4, UR5, !UP2 ;  /* 0x0000000504057287 */ /* 0x000fe4000d000000 */
[----:B------:R-:W-:Y:S02]  /*1a80*/  @!UP0 USHF.R.U32.HI UR6, URZ, UR15, UR6 ;  /* 0x0000000fff068299 */ /* 0x000fe40008011606 */
[----:B------:R-:W-:Y:S02]  /*1a90*/  UIADD3 UR7, UPT, UPT, -UR5, URZ, URZ ;  /* 0x000000ff05077290 */ /* 0x000fe4000fffe1ff */
[----:B------:R-:W-:Y:S02]  /*1aa0*/  @!UP0 USEL UR6, UR45, UR6, !UP2 ;  /* 0x000000062d068287 */ /* 0x000fe4000d000000 */
[----:B------:R-:W-:-:S02]  /*1ab0*/  UIMAD UR7, UR20, UR7, UR4 ;  /* 0x00000007140772a4 */ /* 0x000fc4000f8e0204 */
[----:B------:R-:W-:Y:S02]  /*1ac0*/  @!UP0 UIADD3 UR5, UPT, UPT, UR5, -UR6, URZ ;  /* 0x8000000605058290 */ /* 0x000fe4000fffe0ff */
[----:B------:R-:W-:Y:S02]  /*1ad0*/  @!UP0 UIMAD UR7, UR7, UR12, UR6 ;  /* 0x0000000c070782a4 */ /* 0x000fe4000f8e0206 */
[----:B------:R-:W-:Y:S02]  /*1ae0*/  @!UP0 UIMAD UR4, UR5, UR20, UR45 ;  /* 0x00000014050482a4 */ /* 0x000fe4000f8e022d */
[----:B------:R-:W-:Y:S02]  /*1af0*/  UIMAD UR5, UR21, UR8, UR22 ;  /* 0x00000008150572a4 */ /* 0x000fe4000f8e0216 */
[----:B------:R-:W-:Y:S01]  /*1b00*/  UIMAD UR46, UR4, UR18, UR46 ;  /* 0x00000012042e72a4 */ /* 0x000fe2000f8e022e */
[----:B------:R-:W-:Y:S02]  /*1b10*/  @!UP0 UMOV UR45, UR7 ;  /* 0x00000007002d8c82 */ /* 0x000fe40008000000 */
[----:B------:R-:W-:-:S12]  /*1b20*/  UIMAD UR45, UR45, UR21, UR5 ;  /* 0x000000152d2d72a4 */ /* 0x000fd8000f8e0205 */
.L_x_19:
[----:B------:R-:W-:Y:S02]  /*1b30*/  UISETP.NE.AND UP2, UPT, UR25, 0x1, UPT ;  /* 0x000000011900788c */ /* 0x000fe4000bf45270 */
[----:B------:R-:W-:Y:S02]  /*1b40*/  UISETP.NE.AND UP0, UPT, UR13, 0x2, UPT ;  /* 0x000000020d00788c */ /* 0x000fe4000bf05270 */
[----:B------:R-:W-:Y:S02]  /*1b50*/  ULOP3.LUT UR28, UR28, 0x300, URZ, 0xc0, !UPT ;  /* 0x000003001c1c7892 */ /* 0x000fe4000f8ec0ff */
[----:B------:R-:W-:-:S03]  /*1b60*/  USHF.L.U32 UR24, UR26, UR24, URZ ;  /* 0x000000181a187299 */ /* 0x000fc600080006ff */
[----:B------:R-:W-:Y:S09]  /*1b70*/  BRA.U UP2, `(.L_x_20) ;  /* 0x0000000102407547 */ /* 0x000ff2000b800000 */
[----:B------:R-:W2:Y:S01]  /*1b80*/  LDCU.128 UR8, c[0x0][0xb10] ;  /* 0x00016200ff0877ac */ /* 0x000ea20008000c00 */
[----:B------:R-:W3:Y:S01]  /*1b90*/  LDCU UR12, c[0x0][0xb0c] ;  /* 0x00016180ff0c77ac */ /* 0x000ee20008000800 */
[----:B------:R-:W4:Y:S01]  /*1ba0*/  LDCU UR14, c[0x0][0xb20] ;  /* 0x00016400ff0e77ac */ /* 0x000f220008000800 */
[----:B--2---:R-:W-:Y:S02]  /*1bb0*/  UIMAD.WIDE.U32 UR4, UR45, UR8, URZ ;  /* 0x000000082d0472a5 */ /* 0x004fe4000f8e00ff */
[----:B------:R-:W-:Y:S02]  /*1bc0*/  UIMAD.WIDE.U32 UR6, UR46, UR11, URZ ;  /* 0x0000000b2e0672a5 */ /* 0x000fe4000f8e00ff */
[----:B---3--:R-:W-:Y:S02]  /*1bd0*/  UISETP.NE.AND UP2, UPT, UR12, 0x1, UPT ;  /* 0x000000010c00788c */ /* 0x008fe4000bf45270 */
[----:B------:R-:W-:-:S03]  /*1be0*/  USHF.R.U32.HI UR5, URZ, UR9, UR5 ;  /* 0x00000009ff057299 */ /* 0x000fc60008011605 */
[----:B------:R-:W-:Y:S01]  /*1bf0*/  UMOV UR4, UR7 ;  /* 0x0000000700047c82 */ /* 0x000fe20008000000 */
[----:B------:R-:W-:Y:S02]  /*1c00*/  USEL UR5, UR45, UR5, !UP2 ;  /* 0x000000052d057287 */ /* 0x000fe4000d000000 */
[----:B------:R-:W-:Y:S02]  /*1c10*/  UISETP.NE.AND UP2, UPT, UR10, 0x1, UPT ;  /* 0x000000010a00788c */ /* 0x000fe4000bf45270 */
[----:B----4-:R-:W-:-:S04]  /*1c20*/  USHF.R.U32.HI UR4, URZ, UR14, UR4 ;  /* 0x0000000eff047299 */ /* 0x010fc80008011604 */
[----:B------:R-:W-:-:S04]  /*1c30*/  USEL UR4, UR46, UR4, !UP2 ;  /* 0x000000042e047287 */ /* 0x000fc8000d000000 */
[----:B------:R-:W-:Y:S02]  /*1c40*/  UIADD3 UR6, UPT, UPT, -UR4, UR5, URZ ;  /* 0x0000000504067290 */ /* 0x000fe4000fffe1ff */
[----:B------:R-:W-:Y:S02]  /*1c50*/  UIADD3 UR4, UPT, UPT, UR4, -UR5, URZ ;  /* 0x8000000504047290 */ /* 0x000fe4000fffe0ff */
[----:B------:R-:W-:Y:S02]  /*1c60*/  UIMAD UR46, UR6, UR10, UR46 ;  /* 0x0000000a062e72a4 */ /* 0x000fe4000f8e022e */
[----:B------:R-:W-:-:S12]  /*1c70*/  UIMAD UR45, UR4, UR12, UR45 ;  /* 0x0000000c042d72a4 */ /* 0x000fd8000f8e022d */
.L_x_20:
[----:B------:R-:W-:Y:S05]  /*1c80*/  BRA.U !UP6, `(.L_x_21) ;  /* 0x000000010e0c7547 */ /* 0x000fea000b800000 */
[----:B------:R-:W-:Y:S01]  /*1c90*/  UCGABAR_WAIT ;  /* 0x0000000000007dc7 */ /* 0x000fe20008000000 */
[----:B------:R-:W-:Y:S01]  /*1ca0*/  CCTL.IVALL ;  /* 0x00000000ff00798f */ /* 0x000fe20002000000 */
[----:B------:R-:W-:Y:S05]  /*1cb0*/  BRA `(.L_x_22) ;  /* 0x0000000000047947 */ /* 0x000fea0003800000 */
.L_x_21:
[----:B------:R-:W-:Y:S06]  /*1cc0*/  BAR.SYNC.DEFER_BLOCKING 0x0 ;  /* 0x0000000000007b1d */ /* 0x000fec0000010000 */
.L_x_22:
[----:B------:R-:W-:Y:S05]  /*1cd0*/  BRA.U UP0, `(.L_x_23) ;  /* 0x0000002900107547 */ /* 0x000fea000b800000 */
[----:B------:R-:W2:Y:S01]  /*1ce0*/  LDCU UR6, c[0x0][0x38c] ;  /* 0x00007180ff0677ac */ /* 0x000ea20008000800 */
[----:B------:R-:W3:Y:S01]  /*1cf0*/  S2UR UR9, SR_CgaCtaId ;  /* 0x00000000000979c3 */ /* 0x000ee20000008800 */
[----:B------:R-:W-:Y:S01]  /*1d00*/  PLOP3.LUT P1, PT, PT, PT, UP4, 0x80, 0x8 ;  /* 0x000000000008781c */ /* 0x000fe20003f2f048 */
[----:B------:R-:W-:Y:S01]  /*1d10*/  IMAD.MOV.U32 R12, RZ, RZ, 0x1 ;  /* 0x00000001ff0c7424 */ /* 0x000fe200078e00ff */
[----:B------:R-:W-:Y:S01]  /*1d20*/  USHF.L.U32 UR7, UR22, 0x5, URZ ;  /* 0x0000000516077899 */ /* 0x000fe200080006ff */
[----:B------:R-:W-:Y:S01]  /*1d30*/  ISETP.NE.AND P2, PT, R0, RZ, P3 ;  /* 0x000000ff0000720c */ /* 0x000fe20001f45270 */
[----:B------:R-:W-:Y:S01]  /*1d40*/  UMOV UR8, 0x400 ;  /* 0x0000040000087882 */ /* 0x000fe20000000000 */
[----:B------:R-:W-:Y:S01]  /*1d50*/  UISETP.NE.AND UP1, UPT, UR13, URZ, UPT ;  /* 0x000000ff0d00728c */ /* 0x000fe2000bf25270 */
[----:B------:R-:W-:Y:S02]  /*1d60*/  PLOP3.LUT P1, PT, P1, PT, PT, 0x8, 0x80 ;  /* 0x000000000080781c */ /* 0x000fe40000f2e170 */
[----:B------:R-:W-:Y:S01]  /*1d70*/  CS2R R10, SRZ ;  /* 0x00000000000a7805 */ /* 0x000fe2000001ff00 */
[----:B------:R-:W-:Y:S01]  /*1d80*/  IMAD.MOV.U32 R9, RZ, RZ, RZ ;  /* 0x000000ffff097224 */ /* 0x000fe200078e00ff */
[----:B------:R-:W4:Y:S01]  /*1d90*/  LDCU UR39, c[0x0][0x370] ;  /* 0x00006e00ff2777ac */ /* 0x000f220008000800 */
[----:B------:R-:W-:Y:S01]  /*1da0*/  IMAD.MOV.U32 R8, RZ, RZ, 0x1 ;  /* 0x00000001ff087424 */ /* 0x000fe200078e00ff */
[----:B------:R-:W-:Y:S01]  /*1db0*/  USEL UR21, UR43, 0x2, UP1 ;  /* 0x000000022b157887 */ /* 0x000fe20008800000 */
[----:B------:R-:W1:Y:S01]  /*1dc0*/  LDCU.64 UR26, c[0x0][0x348] ;  /* 0x00006900ff1a77ac */ /* 0x000e620008000a00 */
[----:B--2---:R-:W-:-:S02]  /*1dd0*/  UIADD3 UR5, UPT, UPT, UR6, 0x1f, URZ ;  /* 0x0000001f06057890 */ /* 0x004fc4000fffe0ff */
[----:B------:R-:W-:Y:S02]  /*1de0*/  UIADD3 UR48, UPT, UPT, UR6, 0x3e, URZ ;  /* 0x0000003e06307890 */ /* 0x000fe4000fffe0ff */
[----:B------:R-:W-:Y:S02]  /*1df0*/  USHF.R.S32.HI UR4, URZ, 0x1f, UR5 ;  /* 0x0000001fff047899 */ /* 0x000fe40008011405 */
[----:B---3--:R-:W-:Y:S02]  /*1e00*/  ULEA UR13, UR9, UR8, 0x18 ;  /* 0x00000008090d7291 */ /* 0x008fe4000f8ec0ff */
[----:B------:R-:W-:Y:S02]  /*1e10*/  ULEA.HI UR4, UR4, UR5, URZ, 0x5 ;  /* 0x0000000504047291 */ /* 0x000fe4000f8f28ff */
[----:B------:R-:W-:Y:S02]  /*1e20*/  UIADD3 UR5, UPT, UPT, UR6, -0x1, URZ ;  /* 0xffffffff06057890 */ /* 0x000fe4000fffe0ff */
[----:B------:R-:W-:-:S02]  /*1e30*/  USHF.R.S32.HI UR41, URZ, 0x5, UR4 ;  /* 0x00000005ff297899 */ /* 0x000fc40008011404 */
[----:B------:R-:W-:Y:S02]  /*1e40*/  UISETP.GE.U32.AND UP2, UPT, UR5, -0x3f, UPT ;  /* 0xffffffc10500788c */ /* 0x000fe4000bf46070 */
[----:B------:R-:W-:Y:S02]  /*1e50*/  UISETP.LT.U32.AND UP0, UPT, UR41, 0x29, UPT ;  /* 0x000000292900788c */ /* 0x000fe4000bf01070 */
[----:B------:R-:W-:Y:S02]  /*1e60*/  ULOP3.LUT UR5, UR7, 0x20, URZ, 0xc0, !UPT ;  /* 0x0000002007057892 */ /* 0x000fe4000f8ec0ff */
[----:B------:R-:W-:Y:S02]  /*1e70*/  USEL UR40, UR41, 0x29, UP0 ;  /* 0x0000002929287887 */ /* 0x000fe40008000000 */
[----:B------:R-:W-:Y:S02]  /*1e80*/  USHF.L.U32 UR49, UR22, 0x7, URZ ;  /* 0x0000000716317899 */ /* 0x000fe400080006ff */
[----:B------:R-:W-:-:S02]  /*1e90*/  UIADD3 UR4, UPT, UPT, UR40, -0x1, URZ ;  /* 0xffffffff28047890 */ /* 0x000fc4000fffe0ff */
[----:B------:R-:W-:Y:S01]  /*1ea0*/  @UP2 UIADD3 UR4, UPT, UPT, UR40, URZ, URZ ;  /* 0x000000ff28042290 */ /* 0x000fe2000fffe0ff */
[----:B------:R-:W2:Y:S01]  /*1eb0*/  LDCU UR38, c[0x0][0x374] ;  /* 0x00006e80ff2677ac */ /* 0x000ea20008000800 */
[----:B------:R-:W-:Y:S02]  /*1ec0*/  UIADD3 UR30, UPT, UPT, UR13, 0x2d600, UR28 ;  /* 0x0002d6000d1e7890 */ /* 0x000fe4000fffe01c */
[----:B------:R-:W-:Y:S02]  /*1ed0*/  ULEA.HI UR44, UR28, UR5, URZ, 0x1b ;  /* 0x000000051c2c7291 */ /* 0x000fe4000f8fd8ff */
[----:B------:R-:W-:Y:S02]  /*1ee0*/  UIADD3 UR47, UPT, UPT, UR41, -UR40, URZ ;  /* 0x80000028292f7290 */ /* 0x000fe4000fffe0ff */
[----:B------:R-:W-:Y:S02]  /*1ef0*/  UIADD3 UR29, UPT, UPT, UR4, 0x1, URZ ;  /* 0x00000001041d7890 */ /* 0x000fe4000fffe0ff */
[----:B------:R-:W-:Y:S01]  /*1f00*/  UIADD3 UR43, UPT, UPT, -UR4, URZ, URZ ;  /* 0x000000ff042b7290 */ /* 0x000fe2000fffe1ff */
[----:B-1--4-:R-:W-:-:S11]  /*1f10*/  UMOV UR6, URZ ;  /* 0x000000ff00067c82 */ /* 0x012fd60008000000 */
.L_x_43:
[----:B------:R-:W1:Y:S02]  /*1f20*/  S2UR UR4, SR_CgaCtaId ;  /* 0x00000000000479c3 */ /* 0x000e640000008800 */
[----:B-1----:R-:W-:-:S09]  /*1f30*/  UISETP.NE.AND UP0, UPT, UR4, URZ, UPT ;  /* 0x000000ff0400728c */ /* 0x002fd2000bf05270 */
[----:B------:R-:W-:Y:S05]  /*1f40*/  BRA.U UP0, `(.L_x_24) ;  /* 0x0000000100287547 */ /* 0x000fea000b800000 */
[----:B------:R-:W-:Y:S02]  /*1f50*/  LEA R0, R9, UR13, 0x3 ;  /* 0x0000000d09007c11 */ /* 0x000fe4000f8e18ff */
[----:B------:R-:W-:-:S04]  /*1f60*/  SHF.L.U32 R2, R8, 0x1f, RZ ;  /* 0x0000001f08027819 */ /* 0x000fc800000006ff */
[----:B------:R-:W1:Y:S02]  /*1f70*/  SYNCS.PHASECHK.TRANS64.TRYWAIT P0, [R0+URZ+0x320], R2 ;  /* 0x00032002000075a7 */ /* 0x000e6400080011ff */
[----:B-1----:R-:W-:Y:S05]  /*1f80*/  @!P0 BRA `(.L_x_25) ;  /* 0x0000007000188947 */ /* 0x002fea0003800000 */
.L_x_151:
[----:B------:R-:W-:Y:S01]  /*1f90*/  VIADD R9, R9, 0x1 ;  /* 0x0000000109097836 */ /* 0x000fe20000000000 */
[----:B------:R1:W-:Y:S04]  /*1fa0*/  SYNCS.ARRIVE.TRANS64.A1T0 RZ, [R0+URZ+0x310], RZ ;  /* 0x000310ff00ff79a7 */ /* 0x0003e800081000ff */
[----:B------:R-:W-:-:S04]  /*1fb0*/  ISETP.NE.AND P0, PT, R9, 0x2, PT ;  /* 0x000000020900780c */ /* 0x000fc80003f05270 */
[----:B------:R-:W-:Y:S02]  /*1fc0*/  SEL R9, R9, RZ, P0 ;  /* 0x000000ff09097207 */ /* 0x000fe40000000000 */
[----:B-1----:R-:W-:-:S04]  /*1fd0*/  SEL R0, RZ, 0x1, P0 ;  /* 0x00000001ff007807 */ /* 0x002fc80000000000 */
[----:B------:R-:W-:-:S07]  /*1fe0*/  LOP3.LUT R8, R8, R0, RZ, 0x3c, !PT ;  /* 0x0000000008087212 */ /* 0x000fce00078e3cff */
.L_x_24:
[----:B------:R-:W-:Y:S01]  /*1ff0*/  ULEA UR4, UR6, UR13, 0x3 ;  /* 0x0000000d06047291 */ /* 0x000fe2000f8e18ff */
[----:B------:R-:W-:Y:S01]  /*2000*/  SHF.L.U32 R0, R12, 0x1f, RZ ;  /* 0x0000001f0c007819 */ /* 0x000fe200000006ff */
[----:B------:R-:W-:Y:S02]  /*2010*/  UISETP.GE.U32.AND UP0, UPT, UR48, 0x3f, UPT ;  /* 0x0000003f3000788c */ /* 0x000fe4000bf06070 */
[----:B------:R-:W-:Y:S01]  /*2020*/  ULEA UR19, UR46, UR44, 0x6 ;  /* 0x0000002c2e137291 */ /* 0x000fe2000f8e30ff */
[----:B------:R-:W-:-:S04]  /*2030*/  UMOV UR7, URZ ;  /* 0x000000ff00077c82 */ /* 0x000fc80008000000 */
[----:B------:R1:W3:Y:S01]  /*2040*/  SYNCS.PHASECHK.TRANS64.TRYWAIT P0, [UR4+0x148], R0 ;  /* 0x00014800ff0075a7 */ /* 0x0002e20008001104 */
[----:B------:R-:W-:-:S04]  /*2050*/  ULEA.HI UR4, UR45, UR45, URZ, 0x1 ;  /* 0x0000002d2d047291 */ /* 0x000fc8000f8f08ff */
[----:B------:R-:W-:-:S04]  /*2060*/  USHF.L.U32 UR4, UR4, 0x7, URZ ;  /* 0x0000000704047899 */ /* 0x000fc800080006ff */
[----:B------:R-:W-:-:S04]  /*2070*/  ULOP3.LUT UR35, UR4, 0xffffff00, URZ, 0xc0, !UPT ;  /* 0xffffff0004237892 */ /* 0x000fc8000f8ec0ff */
[----:B------:R-:W-:Y:S01]  /*2080*/  ULOP3.LUT UR35, UR35, 0x80, UR49, 0xf8, !UPT ;  /* 0x0000008023237892 */ /* 0x000fe2000f8ef831 */
[----:B------:R-:W-:Y:S11]  /*2090*/  BRA.U !UP0, `(.L_x_26) ;  /* 0x0000000108c47547 */ /* 0x000ff6000b800000 */
[----:B------:R-:W-:Y:S01]  /*20a0*/  UMOV UR10, UR43 ;  /* 0x0000002b000a7c82 */ /* 0x000fe20008000000 */
[----:B------:R-:W-:Y:S01]  /*20b0*/  UMOV UR4, UR6 ;  /* 0x0000000600047c82 */ /* 0x000fe20008000000 */
[----:B------:R-:W-:-:S05]  /*20c0*/  UMOV UR34, URZ ;  /* 0x000000ff00227c82 */ /* 0x000fca0008000000 */
.L_x_32:
[----:B------:R-:W-:Y:S01]  /*20d0*/  ULEA UR33, UR4, UR13, 0x3 ;  /* 0x0000000d04217291 */ /* 0x000fe2000f8e18ff */
[----:B------:R-:W-:Y:S01]  /*20e0*/  @P3 MOV R2, 0x2800 ;  /* 0x0000280000023802 */ /* 0x000fe20000000f00 */
[----:B-1-34-:R-:W-:Y:S10]  /*20f0*/  @P0 BRA `(.L_x_27) ;  /* 0x00000000000c0947 */ /* 0x01aff40003800000 */
[----:B------:R-:W-:-:S04]  /*2100*/  SHF.L.U32 R3, R12, 0x1f, RZ ;  /* 0x0000001f0c037819 */ /* 0x000fc800000006ff */
[----:B------:R-:W3:Y:S02]  /*2110*/  SYNCS.PHASECHK.TRANS64.TRYWAIT P0, [UR33+0x148], R3 ;  /* 0x00014803ff0075a7 */ /* 0x000ee40008001121 */
[----:B---3--:R-:W-:Y:S05]  /*2120*/  @!P0 BRA `(.L_x_28) ;  /* 0x0000006c00c48947 */ /* 0x008fea0003800000 */
.L_x_27:
[----:B------:R3:W-:Y:S01]  /*2130*/  @P3 SYNCS.ARRIVE.TRANS64 RZ, [UR33], R2 ;  /* 0x00000002ffff39a7 */ /* 0x0007e20008000021 */
[----:B------:R-:W-:Y:S02]  /*2140*/  ULOP3.LUT UR5, UR21, 0x2, URZ, 0xfc, !UPT ;  /* 0x0000000215057892 */ /* 0x000fe4000f8efcff */
[----:B------:R-:W-:Y:S02]  /*2150*/  UIADD3 UR10, UPT, UPT, UR10, 0x1, URZ ;  /* 0x000000010a0a7890 */ /* 0x000fe4000fffe0ff */
[----:B------:R-:W-:Y:S02]  /*2160*/  UISETP.NE.AND UP0, UPT, UR5, 0x2, UPT ;  /* 0x000000020500788c */ /* 0x000fe4000bf05270 */
[----:B------:R-:W-:-:S07]  /*2170*/  UISETP.NE.AND UP2, UPT, UR10, 0x1, UPT ;  /* 0x000000010a00788c */ /* 0x000fce000bf45270 */
[----:B------:R-:W-:Y:S05]  /*2180*/  BRA.U UP0, `(.L_x_29) ;  /* 0x0000000100047547 */ /* 0x000fea000b800000 */
[----:B--2---:R-:W-:Y:S05]  /*2190*/  BPT.TRAP 0x1 ;  /* 0x000000040000795c */ /* 0x004fea0000300000 */
.L_x_29:
[----:B------:R-:W-:Y:S04]  /*21a0*/  BSSY.RECONVERGENT B0, `(.L_x_30) ;  /* 0x0000003000007945 */ /* 0x000fe80003800200 */
[----:B------:R-:W-:Y:S05]  /*21b0*/  @!P2 BRA `(.L_x_31) ;  /* 0x000000000004a947 */ /* 0x000fea0003800000 */
[----:B--2---:R-:W-:Y:S05]  /*21c0*/  BPT.TRAP 0x1 ;  /* 0x000000040000795c */ /* 0x004fea0000300000 */
.L_x_31:
[----:B--2---:R-:W-:Y:S05]  /*21d0*/  BSYNC.RECONVERGENT B0 ;  /* 0x0000000000007941 */ /* 0x004fea0003800200 */
.L_x_30:
[----:B------:R-:W-:Y:S02]  /*21e0*/  UIADD3 UR5, UPT, UPT, UR4, 0x1, URZ ;  /* 0x0000000104057890 */ /* 0x000fe4000fffe0ff */
[----:B------:R-:W-:Y:S02]  /*21f0*/  ULEA UR32, UR4, UR13, 0xc ;  /* 0x0000000d04207291 */ /* 0x000fe4000f8e60ff */
[----:B------:R-:W-:Y:S02]  /*2200*/  UISETP.NE.AND UP0, UPT, UR5, 0x29, UPT ;  /* 0x000000290500788c */ /* 0x000fe4000bf05270 */
[----:B------:R-:W-:Y:S02]  /*2210*/  UIADD3 UR8, UP1, UPT, UR26, 0x80, URZ ;  /* 0x000000801a087890 */ /* 0x000fe4000ff3e0ff */
[----:B------:R-:W-:Y:S02]  /*2220*/  USEL UR7, URZ, 0x1, UP0 ;  /* 0x00000001ff077887 */ /* 0x000fe40008000000 */
[----:B------:R-:W-:-:S02]  /*2230*/  USEL UR6, UR5, URZ, UP0 ;  /* 0x000000ff05067287 */ /* 0x000fc40008000000 */
[----:B------:R-:W-:Y:S02]  /*2240*/  ULEA UR16, UR4, UR28, 0xa ;  /* 0x0000001c04107291 */ /* 0x000fe4000f8e50ff */
[----:B------:R-:W-:Y:S01]  /*2250*/  ULEA UR5, UR6, UR13, 0x3 ;  /* 0x0000000d06057291 */ /* 0x000fe2000f8e18ff */
[----:B------:R-:W-:Y:S01]  /*2260*/  LOP3.LUT R12, R12, UR7, RZ, 0x3c, !PT ;  /* 0x000000070c0c7c12 */ /* 0x000fe2000f8e3cff */
[----:B------:R-:W-:Y:S02]  /*2270*/  UIADD3 UR4, UP0, UPT, UR26, 0x180, URZ ;  /* 0x000001801a047890 */ /* 0x000fe4000ff1e0ff */
[----:B------:R-:W-:Y:S01]  /*2280*/  ULOP3.LUT UR33, UR33, 0xfefffff8, URZ, 0xc0, !UPT ;  /* 0xfefffff821217892 */ /* 0x000fe2000f8ec0ff */
[----:B-1----:R-:W-:Y:S01]  /*2290*/  SHF.L.U32 R0, R12, 0x1f, RZ ;  /* 0x0000001f0c007819 */ /* 0x002fe200000006ff */
[----:B------:R-:W-:Y:S02]  /*22a0*/  UIADD3.X UR9, UPT, UPT, URZ, UR27, URZ, UP1, !UPT ;  /* 0x0000001bff097290 */ /* 0x000fe40008ffe4ff */
[----:B------:R-:W-:Y:S01]  /*22b0*/  UIADD3 UR32, UPT, UPT, UR32, 0x4600, URZ ;  /* 0x0000460020207890 */ /* 0x000fe2000fffe0ff */
[----:B------:R4:W1:Y:S01]  /*22c0*/  SYNCS.PHASECHK.TRANS64.TRYWAIT P0, [UR5+0x148], R0 ;  /* 0x00014800ff0075a7 */ /* 0x0008620008001105 */
[----:B------:R-:W-:-:S02]  /*22d0*/  UIADD3 UR16, UPT, UPT, UR13, 0x2d600, UR16 ;  /* 0x0002d6000d107890 */ /* 0x000fc4000fffe010 */
[----:B------:R-:W-:Y:S02]  /*22e0*/  UIADD3.X UR5, UPT, UPT, URZ, UR27, URZ, UP0, !UPT ;  /* 0x0000001bff057290 */ /* 0x000fe400087fe4ff */
[----:B------:R-:W-:Y:S01]  /*22f0*/  UPRMT UR7, URZ, 0x5410, UR24 ;  /* 0x00005410ff077896 */ /* 0x000fe20008000018 */
[----:B------:R-:W-:Y:S01]  /*2300*/  UMOV UR14, 0x0 ;  /* 0x00000000000e7882 */ /* 0x000fe20000000000 */
[----:B------:R-:W-:Y:S01]  /*2310*/  UMOV UR15, 0x10000000 ;  /* 0x10000000000f7882 */ /* 0x000fe20000000000 */
[----:B------:R-:W-:Y:S01]  /*2320*/  UMOV UR18, UR34 ;  /* 0x0000002200127c82 */ /* 0x000fe20008000000 */
[----:B------:R-:W-:Y:S01]  /*2330*/  UMOV UR20, UR36 ;  /* 0x0000002400147c82 */ /* 0x000fe20008000000 */
[----:B------:R-:W-:Y:S01]  /*2340*/  UMOV UR17, UR33 ;  /* 0x0000002100117c82 */ /* 0x000fe20008000000 */
[----:B------:R2:W-:Y:S03]  /*2350*/  UTMALDG.3D.2CTA [UR32], [UR8], desc[UR14] ;  /* 0x00000e20080075b4 */ /* 0x0005e60008211000 */
[----:B------:R3:W-:Y:S01]  /*2360*/  UTMALDG.3D.MULTICAST.2CTA [UR16], [UR4], UR7, desc[UR14] ;  /* 0x00000e10040073b4 */ /* 0x0007e20008211807 */
[----:B--2---:R-:W-:Y:S01]  /*2370*/  UIADD3 UR34, UPT, UPT, UR34, 0x20, URZ ;  /* 0x0000002022227890 */ /* 0x004fe2000fffe0ff */
[----:B---3--:R-:W-:Y:S01]  /*2380*/  UMOV UR7, UR29 ;  /* 0x0000001d00077c82 */ /* 0x008fe20008000000 */
[----:B------:R-:W-:Y:S01]  /*2390*/  UMOV UR4, UR6 ;  /* 0x0000000600047c82 */ /* 0x000fe20008000000 */
[----:B------:R-:W-:Y:S09]  /*23a0*/  BRA.U UP2, `(.L_x_32) ;  /* 0xfffffffd02487547 */ /* 0x000ff2000b83ffff */
.L_x_26:
[----:B------:R-:W-:Y:S01]  /*23b0*/  ULEA UR4, UR6, UR13, 0x3 ;  /* 0x0000000d06047291 */ /* 0x000fe2000f8e18ff */
[----:B-1--4-:R-:W-:Y:S01]  /*23c0*/  SHF.L.U32 R0, R12, 0x1f, RZ ;  /* 0x0000001f0c007819 */ /* 0x012fe200000006ff */
[----:B------:R-:W-:Y:S01]  /*23d0*/  @!P1 SYNCS.ARRIVE.TRANS64.A1T0 RZ, [UR13+0x2a8], RZ ;  /* 0x0002a8ffffff99a7 */ /* 0x000fe2000810000d */
[----:B------:R-:W-:-:S06]  /*23e0*/  UISETP.GT.AND UP0, UPT, UR41, UR40, UPT ;  /* 0x000000282900728c */ /* 0x000fcc000bf04270 */
[----:B---3--:R1:W3:Y:S03]  /*23f0*/  SYNCS.PHASECHK.TRANS64.TRYWAIT P0, [UR4+0x148], R0 ;  /* 0x00014800ff0075a7 */ /* 0x0082e60008001104 */
[----:B------:R-:W-:Y:S05]  /*2400*/  BRA.U !UP0, `(.L_x_33) ;  /* 0x0000000108c07547 */ /* 0x000fea000b800000 */
[----:B------:R-:W-:Y:S01]  /*2410*/  UIADD3 UR25, UPT, UPT, UR47, UR7, URZ ;  /* 0x000000072f197290 */ /* 0x000fe2000fffe0ff */
[----:B------:R-:W-:-:S11]  /*2420*/  UMOV UR4, UR6 ;  /* 0x0000000600047c82 */ /* 0x000fd60008000000 */
.L_x_39:
[----:B------:R-:W-:Y:S01]  /*2430*/  ULEA UR9, UR4, UR13, 0x3 ;  /* 0x0000000d04097291 */ /* 0x000fe2000f8e18ff */
[----:B---3--:R-:W-:Y:S01]  /*2440*/  @P3 MOV R2, 0x2800 ;  /* 0x0000280000023802 */ /* 0x008fe20000000f00 */
[----:B-1-34-:R-:W-:Y:S10]  /*2450*/  @P0 BRA `(.L_x_34) ;  /* 0x00000000000c0947 */ /* 0x01aff40003800000 */
[----:B------:R-:W-:-:S04]  /*2460*/  SHF.L.U32 R3, R12, 0x1f, RZ ;  /* 0x0000001f0c037819 */ /* 0x000fc800000006ff */
[----:B------:R-:W3:Y:S02]  /*2470*/  SYNCS.PHASECHK.TRANS64.TRYWAIT P0, [UR9+0x148], R3 ;  /* 0x00014803ff0075a7 */ /* 0x000ee40008001109 */
[----:B---3--:R-:W-:Y:S05]  /*2480*/  @!P0 BRA `(.L_x_35) ;  /* 0x0000006c00048947 */ /* 0x008fea0003800000 */
.L_x_34:
[----:B------:R3:W-:Y:S01]  /*2490*/  @P3 SYNCS.ARRIVE.TRANS64 RZ, [UR9], R2 ;  /* 0x00000002ffff39a7 */ /* 0x0007e20008000009 */
[----:B------:R-:W-:-:S04]  /*24a0*/  ULOP3.LUT UR5, UR21, 0x2, URZ, 0xfc, !UPT ;  /* 0x0000000215057892 */ /* 0x000fc8000f8efcff */
[----:B------:R-:W-:-:S09]  /*24b0*/  UISETP.NE.AND UP0, UPT, UR5, 0x2, UPT ;  /* 0x000000020500788c */ /* 0x000fd2000bf05270 */
[----:B------:R-:W-:Y:S05]  /*24c0*/  BRA.U UP0, `(.L_x_36) ;  /* 0x0000000100047547 */ /* 0x000fea000b800000 */
[----:B--2---:R-:W-:Y:S05]  /*24d0*/  BPT.TRAP 0x1 ;  /* 0x000000040000795c */ /* 0x004fea0000300000 */
.L_x_36:
[----:B------:R-:W-:Y:S04]  /*24e0*/  BSSY.RECONVERGENT B0, `(.L_x_37) ;  /* 0x0000003000007945 */ /* 0x000fe80003800200 */
[----:B------:R-:W-:Y:S05]  /*24f0*/  @!P2 BRA `(.L_x_38) ;  /* 0x000000000004a947 */ /* 0x000fea0003800000 */
[----:B--2---:R-:W-:Y:S05]  /*2500*/  BPT.TRAP 0x1 ;  /* 0x000000040000795c */ /* 0x004fea0000300000 */
.L_x_38:
[----:B--2---:R-:W-:Y:S05]  /*2510*/  BSYNC.RECONVERGENT B0 ;  /* 0x0000000000007941 */ /* 0x004fea0003800200 */
.L_x_37:
[----:B------:R-:W-:Y:S02]  /*2520*/  UIADD3 UR5, UPT, UPT, UR4, 0x1, URZ ;  /* 0x0000000104057890 */ /* 0x000fe4000fffe0ff */
[----:B------:R-:W-:Y:S02]  /*2530*/  USHF.L.U32 UR10, UR7, 0x5, URZ ;  /* 0x00000005070a7899 */ /* 0x000fe400080006ff */
[----:B------:R-:W-:Y:S02]  /*2540*/  UISETP.NE.AND UP0, UPT, UR5, 0x29, UPT ;  /* 0x000000290500788c */ /* 0x000fe4000bf05270 */
[----:B------:R-:W-:Y:S02]  /*2550*/  UIADD3 UR7, UPT, UPT, UR7, 0x1, URZ ;  /* 0x0000000107077890 */ /* 0x000fe4000fffe0ff */
[----:B------:R-:W-:Y:S02]  /*2560*/  USEL UR8, URZ, 0x1, UP0 ;  /* 0x00000001ff087887 */ /* 0x000fe40008000000 */
[----:B------:R-:W-:-:S02]  /*2570*/  USEL UR6, UR5, URZ, UP0 ;  /* 0x000000ff05067287 */ /* 0x000fc40008000000 */
[----:B------:R-:W-:Y:S02]  /*2580*/  UIADD3 UR22, UP0, UPT, UR26, 0x180, URZ ;  /* 0x000001801a167890 */ /* 0x000fe4000ff1e0ff */
[----:B------:R-:W-:Y:S01]  /*2590*/  LOP3.LUT R12, R12, UR8, RZ, 0x3c, !PT ;  /* 0x000000080c0c7c12 */ /* 0x000fe2000f8e3cff */
[----:B------:R-:W-:Y:S02]  /*25a0*/  ULEA UR8, UR4, UR13, 0xc ;  /* 0x0000000d04087291 */ /* 0x000fe4000f8e60ff */
[----:B------:R-:W-:Y:S01]  /*25b0*/  UIADD3 UR14, UP1, UPT, UR26, 0x80, URZ ;  /* 0x000000801a0e7890 */ /* 0x000fe2000ff3e0ff */
[----:B-1----:R-:W-:Y:S01]  /*25c0*/  SHF.L.U32 R0, R12, 0x1f, RZ ;  /* 0x0000001f0c007819 */ /* 0x002fe200000006ff */
[----:B------:R-:W-:Y:S02]  /*25d0*/  UIADD3.X UR23, UPT, UPT, URZ, UR27, URZ, UP0, !UPT ;  /* 0x0000001bff177290 */ /* 0x000fe400087fe4ff */
[----:B------:R-:W-:Y:S02]  /*25e0*/  UISETP.NE.AND UP0, UPT, UR7, UR25, UPT ;  /* 0x000000190700728c */ /* 0x000fe4000bf05270 */
[----:B------:R-:W-:-:S02]  /*25f0*/  ULEA UR5, UR6, UR13, 0x3 ;  /* 0x0000000d06057291 */ /* 0x000fc4000f8e18ff */
[----:B------:R-:W-:Y:S02]  /*2600*/  ULOP3.LUT UR9, UR9, 0xfefffff8, URZ, 0xc0, !UPT ;  /* 0xfefffff809097892 */ /* 0x000fe4000f8ec0ff */
[----:B------:R-:W-:Y:S02]  /*2610*/  ULEA UR16, UR4, UR30, 0xa ;  /* 0x0000001e04107291 */ /* 0x000fe4000f8e50ff */
[----:B------:R-:W-:Y:S02]  /*2620*/  UIADD3 UR8, UPT, UPT, UR8, 0x4600, URZ ;  /* 0x0000460008087890 */ /* 0x000fe4000fffe0ff */
[----:B------:R-:W-:Y:S01]  /*2630*/  UIADD3.X UR15, UPT, UPT, URZ, UR27, URZ, UP1, !UPT ;  /* 0x0000001bff0f7290 */ /* 0x000fe20008ffe4ff */
[----:B------:R4:W1:Y:S01]  /*2640*/  SYNCS.PHASECHK.TRANS64.TRYWAIT P0, [UR5+0x148], R0 ;  /* 0x00014800ff0075a7 */ /* 0x0008620008001105 */
[----:B------:R-:W-:Y:S01]  /*2650*/  UPRMT UR4, URZ, 0x5410, UR24 ;  /* 0x00005410ff047896 */ /* 0x000fe20008000018 */
[----:B------:R-:W-:Y:S01]  /*2660*/  UMOV UR32, 0x0 ;  /* 0x0000000000207882 */ /* 0x000fe20000000000 */
[----:B------:R-:W-:Y:S01]  /*2670*/  UMOV UR33, 0x10000000 ;  /* 0x1000000000217882 */ /* 0x000fe20000000000 */
[----:B------:R-:W-:Y:S01]  /*2680*/  UMOV UR11, UR35 ;  /* 0x00000023000b7c82 */ /* 0x000fe20008000000 */
[----:B------:R-:W-:Y:S01]  /*2690*/  UMOV UR12, UR36 ;  /* 0x00000024000c7c82 */ /* 0x000fe20008000000 */
[----:B------:R-:W-:Y:S01]  /*26a0*/  UMOV UR20, UR36 ;  /* 0x0000002400147c82 */ /* 0x000fe20008000000 */
[----:B------:R-:W-:Y:S01]  /*26b0*/  UMOV UR17, UR9 ;  /* 0x0000000900117c82 */ /* 0x000fe20008000000 */
[----:B------:R-:W-:Y:S01]  /*26c0*/  UMOV UR18, UR10 ;  /* 0x0000000a00127c82 */ /* 0x000fe20008000000 */
[----:B------:R-:W-:Y:S01]  /*26d0*/  UTMALDG.3D.2CTA [UR8], [UR14], desc[UR32] ;  /* 0x000020080e0075b4 */ /* 0x000fe20008211000 */
[----:B------:R2:W-:Y:S02]  /*26e0*/  UTMALDG.3D.MULTICAST.2CTA [UR16], [UR22], UR4, desc[UR32] ;  /* 0x00002010160073b4 */ /* 0x0005e40008211804 */
[----:B--2---:R-:W-:Y:S01]  /*26f0*/  UMOV UR4, UR6 ;  /* 0x0000000600047c82 */ /* 0x004fe20008000000 */
[----:B------:R-:W-:Y:S05]  /*2700*/  BRA.U UP0, `(.L_x_39) ;  /* 0xfffffffd00487547 */ /* 0x000fea000b83ffff */
.L_x_33:
[C---:B------:R-:W-:Y:S01]  /*2710*/  LEA R3, R11.reuse, UR13, 0x3 ;  /* 0x0000000d0b037c11 */ /* 0x040fe2000f8e18ff */
[----:B------:R-:W-:Y:S01]  /*2720*/  NOP ;  /* 0x0000000000007918 */ /* 0x000fe20000000000 */
[----:B-1--4-:R-:W-:Y:S02]  /*2730*/  SHF.L.U32 R0, R10, 0x1f, RZ ;  /* 0x0000001f0a007819 */ /* 0x012fe400000006ff */
[----:B------:R-:W-:Y:S02]  /*2740*/  LEA R4, R11, UR13, 0x4 ;  /* 0x0000000d0b047c11 */ /* 0x000fe4000f8e20ff */
[----:B---3--:R-:W1:Y:S02]  /*2750*/  SYNCS.PHASECHK.TRANS64.TRYWAIT P0, [R3+URZ+0x2b0], R0 ;  /* 0x0002b000030075a7 */ /* 0x008e6400080011ff */
[----:B-1----:R-:W-:Y:S05]  /*2760*/  @!P0 BRA `(.L_x_40) ;  /* 0x0000006800648947 */ /* 0x002fea0003800000 */
.L_x_154:
[----:B------:R-:W3:Y:S01]  /*2770*/  LDS.128 R4, [R4+0x340] ;  /* 0x0003400004047984 */ /* 0x000ee20000000c00 */
[----:B------:R-:W-:Y:S01]  /*2780*/  UISETP.GE.AND UP0, UPT, UR42, 0x1, UPT ;  /* 0x000000012a00788c */ /* 0x000fe2000bf06270 */
[----:B------:R-:W-:Y:S01]  /*2790*/  @!PT LDS RZ, [RZ] ;  /* 0x00000000fffff984 */ /* 0x000fe20000000800 */
[----:B------:R-:W-:Y:S01]  /*27a0*/  @!PT LDS RZ, [RZ] ;  /* 0x00000000fffff984 */ /* 0x000fe20000000800 */
[----:B------:R-:W-:Y:S01]  /*27b0*/  @!PT LDS RZ, [RZ] ;  /* 0x00000000fffff984 */ /* 0x000fe20000000800 */
[----:B------:R-:W-:Y:S01]  /*27c0*/  @!PT LDS RZ, [RZ] ;  /* 0x00000000fffff984 */ /* 0x000fe20000000800 */
[----:B------:R4:W-:Y:S06]  /*27d0*/  MEMBAR.ALL.CTA ;  /* 0x0000000000007992 */ /* 0x0009ec0000008000 */
[----:B----4-:R-:W4:Y:S01]  /*27e0*/  FENCE.VIEW.ASYNC.S ;  /* 0x00000000000073c6 */ /* 0x010f220000000000 */
[----:B---3--:R-:W-:-:S13]  /*27f0*/  LOP3.LUT P0, RZ, R6, 0x1, RZ, 0xc0, !PT ;  /* 0x0000000106ff7812 */ /* 0x008fda000780c0ff */
[----:B----4-:R-:W-:Y:S01]  /*2800*/  VOTEU.ANY UP1, P0 ;  /* 0x0000000000ff7886 */ /* 0x010fe20000020100 */
[----:B------:R-:W-:-:S13]  /*2810*/  PLOP3.LUT P0, PT, PT, PT, UP1, 0x80, 0x8 ;  /* 0x000000000008781c */ /* 0x000fda0003f0f018 */
[----:B-1----:R-:W-:Y:S02]  /*2820*/  @P0 LOP3.LUT R0, R5, 0xffff, RZ, 0xc0, !PT ;  /* 0x0000ffff05000812 */ /* 0x002fe400078ec0ff */
[----:B------:R-:W-:Y:S02]  /*2830*/  @P0 MOV R2, R4 ;  /* 0x0000000400020202 */ /* 0x000fe40000000f00 */
[----:B------:R-:W-:Y:S01]  /*2840*/  @P0 R2UR UR5, R0 ;  /* 0x00000000000502ca */ /* 0x000fe200000e0000 */
[----:B------:R-:W-:Y:S01]  /*2850*/  VIADD R0, R3, 0x2c0 ;  /* 0x000002c003007836 */ /* 0x000fe20000000000 */
[----:B------:R-:W-:Y:S02]  /*2860*/  @P0 SHF.R.U32.HI R4, RZ, 0x10, R5 ;  /* 0x00000010ff040819 */ /* 0x000fe40000011605 */
[----:B------:R-:W-:Y:S02]  /*2870*/  @P0 R2UR UR7, R2 ;  /* 0x00000000020702ca */ /* 0x000fe400000e0000 */
[----:B------:R-:W-:-:S02]  /*2880*/  PRMT R0, RZ, 0x654, R0 ;  /* 0x00000654ff007816 */ /* 0x000fc40000000000 */
[----:B------:R-:W-:Y:S02]  /*2890*/  @P0 R2UR UR4, R4 ;  /* 0x00000000040402ca */ /* 0x000fe400000e0000 */
[----:B------:R1:W-:Y:S03]  /*28a0*/  SYNCS.ARRIVE.TRANS64.RED.A1T0 RZ, [R0+URZ], RZ ;  /* 0x000000ff00ff79a7 */ /* 0x0003e600081004ff */
[----:B------:R-:W-:-:S04]  /*28b0*/  @UP1 UMOV UR31, UR5 ;  /* 0x00000005001f1c82 */ /* 0x000fc80008000000 */
[----:B------:R-:W-:-:S04]  /*28c0*/  @UP1 UMOV UR37, UR7 ;  /* 0x0000000700251c82 */ /* 0x000fc80008000000 */
[----:B------:R-:W-:Y:S01]  /*28d0*/  @UP1 UMOV UR36, UR4 ;  /* 0x0000000400241c82 */ /* 0x000fe20008000000 */
[----:B------:R-:W-:Y:S05]  /*28e0*/  BRA.U !UP0, `(.L_x_41) ;  /* 0x0000000108d47547 */ /* 0x000fea000b800000 */
[----:B------:R-:W2:Y:S01]  /*28f0*/  LDCU.128 UR16, c[0x0][0xb10] ;  /* 0x00016200ff1077ac */ /* 0x000ea20008000c00 */
[----:B------:R-:W3:Y:S01]  /*2900*/  LDCU UR12, c[0x0][0xb20] ;  /* 0x00016400ff0c77ac */ /* 0x000ee20008000800 */
[----:B------:R-:W4:Y:S01]  /*2910*/  LDCU UR20, c[0x0][0xb0c] ;  /* 0x00016180ff1477ac */ /* 0x000f220008000800 */
[----:B------:R-:W1:Y:S01]  /*2920*/  LDCU.64 UR8, c[0x0][0xb28] ;  /* 0x00016500ff0877ac */ /* 0x000e620008000a00 */
[----:B------:R-:W-:Y:S02]  /*2930*/  UISETP.NE.AND UP3, UPT, UR42, 0x1, UPT ;  /* 0x000000012a00788c */ /* 0x000fe4000bf65270 */
[----:B--2---:R-:W-:Y:S02]  /*2940*/  UIMAD.WIDE.U32 UR10, UR38, UR19, URZ ;  /* 0x00000013260a72a5 */ /* 0x004fe4000f8e00ff */
[----:B------:R-:W-:Y:S02]  /*2950*/  UIMAD.WIDE.U32 UR4, UR39, UR16, URZ ;  /* 0x00000010270472a5 */ /* 0x000fe4000f8e00ff */
[----:B------:R-:W-:-:S02]  /*2960*/  UISETP.NE.AND UP0, UPT, UR18, 0x1, UPT ;  /* 0x000000011200788c */ /* 0x000fc4000bf05270 */
[----:B------:R-:W-:Y:S01]  /*2970*/  UIMAD.WIDE.U32 UR22, UR31, UR19, URZ ;  /* 0x000000131f1672a5 */ /* 0x000fe2000f8e00ff */
[----:B------:R-:W-:Y:S02]  /*2980*/  UMOV UR10, UR11 ;  /* 0x0000000b000a7c82 */ /* 0x000fe40008000000 */
[----:B------:R-:W-:Y:S01]  /*2990*/  UMOV UR4, UR5 ;  /* 0x0000000500047c82 */ /* 0x000fe20008000000 */
[----:B---3--:R-:W-:Y:S02]  /*29a0*/  USHF.R.U32.HI UR10, URZ, UR12, UR10 ;  /* 0x0000000cff0a7299 */ /* 0x008fe4000801160a */
[----:B----4-:R-:W-:Y:S02]  /*29b0*/  UISETP.NE.AND UP2, UPT, UR20, 0x1, UPT ;  /* 0x000000011400788c */ /* 0x010fe4000bf45270 */
[----:B------:R-:W-:Y:S02]  /*29c0*/  USHF.R.U32.HI UR4, URZ, UR17, UR4 ;  /* 0x00000011ff047299 */ /* 0x000fe40008011604 */
[----:B------:R-:W-:-:S02]  /*29d0*/  USEL UR5, UR38, UR10, !UP0 ;  /* 0x0000000a26057287 */ /* 0x000fc4000c000000 */
[----:B------:R-:W-:Y:S02]  /*29e0*/  USEL UR7, UR39, UR4, !UP2 ;  /* 0x0000000427077287 */ /* 0x000fe4000d000000 */
[----:B-1----:R-:W-:Y:S01]  /*29f0*/  UIMAD.WIDE.U32 UR10, UR5, UR8, URZ ;  /* 0x00000008050a72a5 */ /* 0x002fe2000f8e00ff */
[----:B------:R-:W-:Y:S01]  /*2a00*/  UMOV UR4, UR23 ;  /* 0x0000001700047c82 */ /* 0x000fe20008000000 */
[----:B------:R-:W-:Y:S02]  /*2a10*/  UIMAD.WIDE.U32 UR14, UR37, UR16, URZ ;  /* 0x00000010250e72a5 */ /* 0x000fe4000f8e00ff */
[----:B------:R-:W-:-:S03]  /*2a20*/  UIMAD.WIDE.U32 UR22, UR7, UR8, URZ ;  /* 0x00000008071672a5 */ /* 0x000fc6000f8e00ff */
[----:B------:R-:W-:Y:S01]  /*2a30*/  UMOV UR10, UR11 ;  /* 0x0000000b000a7c82 */ /* 0x000fe20008000000 */
[----:B------:R-:W-:Y:S02]  /*2a40*/  USHF.R.U32.HI UR4, URZ, UR12, UR4 ;  /* 0x0000000cff047299 */ /* 0x000fe40008011604 */
[----:B------:R-:W-:Y:S01]  /*2a50*/  @UP3 USHF.R.U32.HI UR5, URZ, UR9, UR10 ;  /* 0x00000009ff053299 */ /* 0x000fe2000801160a */
[----:B------:R-:W-:Y:S01]  /*2a60*/  UMOV UR14, UR15 ;  /* 0x0000000f000e7c82 */ /* 0x000fe20008000000 */
[----:B------:R-:W-:Y:S01]  /*2a70*/  UMOV UR22, UR23 ;  /* 0x0000001700167c82 */ /* 0x000fe20008000000 */
[----:B------:R-:W-:Y:S02]  /*2a80*/  USHF.R.U32.HI UR17, URZ, UR17, UR14 ;  /* 0x00000011ff117299 */ /* 0x000fe4000801160e */
[----:B------:R-:W-:Y:S02]  /*2a90*/  USEL UR4, UR31, UR4, !UP0 ;  /* 0x000000041f047287 */ /* 0x000fe4000c000000 */
[----:B------:R-:W-:-:S02]  /*2aa0*/  @UP3 USHF.R.U32.HI UR7, URZ, UR9, UR22 ;  /* 0x00000009ff073299 */ /* 0x000fc40008011616 */
[----:B------:R-:W-:Y:S02]  /*2ab0*/  UIMAD UR10, UR42, UR5, URZ ;  /* 0x000000052a0a72a4 */ /* 0x000fe4000f8e02ff */
[----:B------:R-:W-:Y:S02]  /*2ac0*/  USEL UR5, UR37, UR17, !UP2 ;  /* 0x0000001125057287 */ /* 0x000fe4000d000000 */
[----:B------:R-:W-:Y:S02]  /*2ad0*/  UIMAD UR12, UR42, UR7, URZ ;  /* 0x000000072a0c72a4 */ /* 0x000fe4000f8e02ff */
[----:B------:R-:W-:Y:S02]  /*2ae0*/  UISETP.GE.AND UP0, UPT, UR4, UR10, UPT ;  /* 0x0000000a0400728c */ /* 0x000fe4000bf06270 */
[----:B------:R-:W-:Y:S02]  /*2af0*/  UIMAD.WIDE.U32 UR10, UR4, UR8, URZ ;  /* 0x00000008040a72a5 */ /* 0x000fe4000f8e00ff */
[----:B------:R-:W-:-:S02]  /*2b00*/  UISETP.GE.OR UP0, UPT, UR5, UR12, UP0 ;  /* 0x0000000c0500728c */ /* 0x000fc40008706670 */
[----:B------:R-:W-:Y:S02]  /*2b10*/  UIMAD.WIDE.U32 UR14, UR5, UR8, URZ ;  /* 0x00000008050e72a5 */ /* 0x000fe4000f8e00ff */
[----:B------:R-:W-:Y:S01]  /*2b20*/  UIADD3 UR12, UPT, UPT, -UR5, URZ, URZ ;  /* 0x000000ff050c7290 */ /* 0x000fe2000fffe1ff */
[----:B------:R-:W-:Y:S01]  /*2b30*/  UMOV UR10, UR11 ;  /* 0x0000000b000a7c82 */ /* 0x000fe20008000000 */
[----:B------:R-:W-:Y:S02]  /*2b40*/  UIADD3 UR11, UPT, UPT, -UR4, URZ, URZ ;  /* 0x000000ff040b7290 */ /* 0x000fe4000fffe1ff */
        /* <DEDUP_REMOVED lines=15> */
.L_x_41:
[----:B------:R-:W3:Y:S02]  /*2c40*/  LDCU UR4, c[0x0][0xb30] ;  /* 0x00016600ff0477ac */ /* 0x000ee40008000800 */
[----:B---3--:R-:W-:-:S09]  /*2c50*/  UISETP.NE.AND UP0, UPT, UR4, 0x1, UPT ;  /* 0x000000010400788c */ /* 0x008fd2000bf05270 */
[----:B------:R-:W-:Y:S05]  /*2c60*/  BRA.U UP0, `(.L_x_42) ;  /* 0x0000000100447547 */ /* 0x000fea000b800000 */
[----:B------:R-:W3:Y:S01]  /*2c70*/  LDCU.128 UR16, c[0x0][0xb10] ;  /* 0x00016200ff1077ac */ /* 0x000ee20008000c00 */
[----:B------:R-:W4:Y:S01]  /*2c80*/  LDCU UR10, c[0x0][0xb0c] ;  /* 0x00016180ff0a77ac */ /* 0x000f220008000800 */
[----:B------:R-:W1:Y:S01]  /*2c90*/  LDCU UR7, c[0x0][0xb20] ;  /* 0x00016400ff0777ac */ /* 0x000e620008000800 */
[----:B---3--:R-:W-:Y:S02]  /*2ca0*/  UIMAD.WIDE.U32 UR8, UR37, UR16, URZ ;  /* 0x00000010250872a5 */ /* 0x008fe4000f8e00ff */
[----:B------:R-:W-:Y:S02]  /*2cb0*/  UIMAD.WIDE.U32 UR4, UR31, UR19, URZ ;  /* 0x000000131f0472a5 */ /* 0x000fe4000f8e00ff */
[----:B----4-:R-:W-:Y:S02]  /*2cc0*/  UISETP.NE.AND UP2, UPT, UR10, 0x1, UPT ;  /* 0x000000010a00788c */ /* 0x010fe4000bf45270 */
[----:B------:R-:W-:Y:S01]  /*2cd0*/  UISETP.NE.AND UP0, UPT, UR18, 0x1, UPT ;  /* 0x000000011200788c */ /* 0x000fe2000bf05270 */
[----:B------:R-:W-:-:S02]  /*2ce0*/  UMOV UR8, UR9 ;  /* 0x0000000900087c82 */ /* 0x000fc40008000000 */
[----:B------:R-:W-:Y:S01]  /*2cf0*/  UMOV UR4, UR5 ;  /* 0x0000000500047c82 */ /* 0x000fe20008000000 */
[----:B------:R-:W-:Y:S02]  /*2d00*/  USHF.R.U32.HI UR17, URZ, UR17, UR8 ;  /* 0x00000011ff117299 */ /* 0x000fe40008011608 */
[----:B-1----:R-:W-:Y:S02]  /*2d10*/  USHF.R.U32.HI UR4, URZ, UR7, UR4 ;  /* 0x00000007ff047299 */ /* 0x002fe40008011604 */
[----:B------:R-:W-:Y:S02]  /*2d20*/  USEL UR5, UR37, UR17, !UP2 ;  /* 0x0000001125057287 */ /* 0x000fe4000d000000 */
[----:B------:R-:W-:-:S04]  /*2d30*/  USEL UR4, UR31, UR4, !UP0 ;  /* 0x000000041f047287 */ /* 0x000fc8000c000000 */
[----:B------:R-:W-:Y:S02]  /*2d40*/  UIADD3 UR7, UPT, UPT, UR5, -UR4, URZ ;  /* 0x8000000405077290 */ /* 0x000fe4000fffe0ff */
[----:B------:R-:W-:Y:S02]  /*2d50*/  UIADD3 UR4, UPT, UPT, -UR5, UR4, URZ ;  /* 0x0000000405047290 */ /* 0x000fe4000fffe1ff */
[----:B------:R-:W-:Y:S02]  /*2d60*/  UIMAD UR31, UR7, UR18, UR31 ;  /* 0x00000012071f72a4 */ /* 0x000fe4000f8e021f */
[----:B------:R-:W-:-:S12]  /*2d70*/  UIMAD UR37, UR4, UR10, UR37 ;  /* 0x0000000a042572a4 */ /* 0x000fd8000f8e0225 */
.L_x_42:
[----:B------:R-:W-:Y:S01]  /*2d80*/  VIADD R11, R11, 0x1 ;  /* 0x000000010b0b7836 */ /* 0x000fe20000000000 */
[----:B------:R-:W-:Y:S01]  /*2d90*/  PLOP3.LUT P1, PT, PT, PT, PT, 0x80, 0x8 ;  /* 0x000000000008781c */ /* 0x000fe20003f2f070 */
[----:B------:R-:W-:Y:S02]  /*2da0*/  UIADD3 UR45, UPT, UPT, UR37, UR55, URZ ;  /* 0x00000037252d7290 */ /* 0x000fe4000fffe0ff */
[----:B------:R-:W-:Y:S01]  /*2db0*/  UIADD3 UR46, UPT, UPT, UR31, UR59, URZ ;  /* 0x0000003b1f2e7290 */ /* 0x000fe2000fffe0ff */
[----:B------:R-:W-:-:S04]  /*2dc0*/  ISETP.NE.AND P0, PT, R11, 0x2, PT ;  /* 0x000000020b00780c */ /* 0x000fc80003f05270 */
[----:B-1----:R-:W-:Y:S02]  /*2dd0*/  SEL R0, RZ, 0x1, P0 ;  /* 0x00000001ff007807 */ /* 0x002fe40000000000 */
[----:B------:R-:W-:Y:S02]  /*2de0*/  SEL R11, R11, RZ, P0 ;  /* 0x000000ff0b0b7207 */ /* 0x000fe40000000000 */
[----:B------:R-:W-:Y:S01]  /*2df0*/  LOP3.LUT R10, R10, R0, RZ, 0x3c, !PT ;  /* 0x000000000a0a7212 */ /* 0x000fe200078e3cff */
[----:B------:R-:W-:Y:S06]  /*2e00*/  BRA.U UP1, `(.L_x_43) ;  /* 0xfffffff101447547 */ /* 0x000fec000b83ffff */
[----:B------:R-:W-:Y:S01]  /*2e10*/  UIADD3 UR13, UPT, UPT, UR13, 0x148, URZ ;  /* 0x000001480d0d7890 */ /* 0x000fe2000fffe0ff */
[----:B------:R-:W-:-:S03]  /*2e20*/  SHF.L.U32 R2, R12, 0x1f, RZ ;  /* 0x0000001f0c027819 */ /* 0x000fc600000006ff */
[----:B------:R-:W-:-:S09]  /*2e30*/  ULEA UR4, UR6, UR13, 0x3 ;  /* 0x0000000d06047291 */ /* 0x000fd2000f8e18ff */
[----:B------:R-:W1:Y:S02]  /*2e40*/  SYNCS.PHASECHK.TRANS64.TRYWAIT P0, [UR4], R2 ;  /* 0x00000002ff0075a7 */ /* 0x000e640008001104 */
[----:B-1----:R-:W-:Y:S05]  /*2e50*/  @!P0 BRA `(.L_x_44) ;  /* 0x0000006000bc8947 */ /* 0x002fea0003800000 */
.L_x_156:
[----:B------:R-:W-:-:S04]  /*2e60*/  UIADD3 UR4, UPT, UPT, UR6, 0x1, URZ ;  /* 0x0000000106047890 */ /* 0x000fc8000fffe0ff */
[----:B------:R-:W-:-:S04]  /*2e70*/  UISETP.NE.AND UP0, UPT, UR4, 0x29, UPT ;  /* 0x000000290400788c */ /* 0x000fc8000bf05270 */
[----:B------:R-:W-:Y:S02]  /*2e80*/  USEL UR6, URZ, 0x1, UP0 ;  /* 0x00000001ff067887 */ /* 0x000fe40008000000 */
[----:B------:R-:W-:-:S04]  /*2e90*/  USEL UR4, UR4, URZ, UP0 ;  /* 0x000000ff04047287 */ /* 0x000fc80008000000 */
[----:B------:R-:W-:Y:S01]  /*2ea0*/  ULEA UR5, UR4, UR13, 0x3 ;  /* 0x0000000d04057291 */ /* 0x000fe2000f8e18ff */
[----:B-1----:R-:W-:-:S04]  /*2eb0*/  LOP3.LUT R2, R12, UR6, RZ, 0x3c, !PT ;  /* 0x000000060c027c12 */ /* 0x002fc8000f8e3cff */
[----:B------:R-:W-:-:S04]  /*2ec0*/  SHF.L.U32 R3, R2, 0x1f, RZ ;  /* 0x0000001f02037819 */ /* 0x000fc800000006ff */
[----:B------:R-:W1:Y:S02]  /*2ed0*/  SYNCS.PHASECHK.TRANS64.TRYWAIT P0, [UR5], R3 ;  /* 0x00000003ff0075a7 */ /* 0x000e640008001105 */
[----:B-1----:R-:W-:Y:S05]  /*2ee0*/  @!P0 BRA `(.L_x_45) ;  /* 0x0000006000b08947 */ /* 0x002fea0003800000 */
.L_x_158:
[----:B------:R-:W-:-:S04]  /*2ef0*/  UIADD3 UR4, UPT, UPT, UR4, 0x1, URZ ;  /* 0x0000000104047890 */ /* 0x000fc8000fffe0ff */
[----:B------:R-:W-:-:S04]  /*2f00*/  UISETP.NE.AND UP0, UPT, UR4, 0x29, UPT ;  /* 0x000000290400788c */ /* 0x000fc8000bf05270 */
[----:B------:R-:W-:Y:S02]  /*2f10*/  USEL UR6, URZ, 0x1, UP0 ;  /* 0x00000001ff067887 */ /* 0x000fe40008000000 */
[----:B------:R-:W-:-:S04]  /*2f20*/  USEL UR4, UR4, URZ, UP0 ;  /* 0x000000ff04047287 */ /* 0x000fc80008000000 */
[----:B------:R-:W-:Y:S01]  /*2f30*/  ULEA UR5, UR4, UR13, 0x3 ;  /* 0x0000000d04057291 */ /* 0x000fe2000f8e18ff */
[----:B------:R-:W-:-:S04]  /*2f40*/  LOP3.LUT R2, R2, UR6, RZ, 0x3c, !PT ;  /* 0x0000000602027c12 */ /* 0x000fc8000f8e3cff */
[----:B-1----:R-:W-:-:S04]  /*2f50*/  SHF.L.U32 R3, R2, 0x1f, RZ ;  /* 0x0000001f02037819 */ /* 0x002fc800000006ff */
[----:B------:R-:W1:Y:S02]  /*2f60*/  SYNCS.PHASECHK.TRANS64.TRYWAIT P0, [UR5], R3 ;  /* 0x00000003ff0075a7 */ /* 0x000e640008001105 */
[----:B-1----:R-:W-:Y:S05]  /*2f70*/  @!P0 BRA `(.L_x_46) ;  /* 0x0000006000a48947 */ /* 0x002fea0003800000 */
.L_x_160:
        /* <DEDUP_REMOVED lines=9> */
.L_x_162:
        /* <DEDUP_REMOVED lines=9> */
.L_x_164:
        /* <DEDUP_REMOVED lines=9> */
.L_x_166:
        /* <DEDUP_REMOVED lines=9> */
.L_x_168:
        /* <DEDUP_REMOVED lines=9> */
.L_x_170:
        /* <DEDUP_REMOVED lines=9> */
.L_x_172:
        /* <DEDUP_REMOVED lines=9> */
.L_x_174:
        /* <DEDUP_REMOVED lines=9> */
.L_x_176:
        /* <DEDUP_REMOVED lines=9> */
.L_x_178:
        /* <DEDUP_REMOVED lines=9> */
.L_x_180:
        /* <DEDUP_REMOVED lines=9> */
.L_x_182:
        /* <DEDUP_REMOVED lines=9> */
.L_x_184:
        /* <DEDUP_REMOVED lines=9> */
.L_x_186:
        /* <DEDUP_REMOVED lines=9> */
.L_x_188:
        /* <DEDUP_REMOVED lines=9> */
.L_x_190:
        /* <DEDUP_REMOVED lines=9> */
.L_x_192:
        /* <DEDUP_REMOVED lines=9> */
.L_x_194:
        /* <DEDUP_REMOVED lines=9> */
.L_x_196:
        /* <DEDUP_REMOVED lines=9> */
.L_x_198:
        /* <DEDUP_REMOVED lines=9> */
.L_x_200:
        /* <DEDUP_REMOVED lines=9> */
.L_x_202:
        /* <DEDUP_REMOVED lines=9> */
.L_x_204:
        /* <DEDUP_REMOVED lines=9> */
.L_x_206:
        /* <DEDUP_REMOVED lines=9> */
.L_x_208:
        /* <DEDUP_REMOVED lines=9> */
.L_x_210:
        /* <DEDUP_REMOVED lines=9> */
.L_x_212:
        /* <DEDUP_REMOVED lines=9> */
.L_x_214:
        /* <DEDUP_REMOVED lines=9> */
.L_x_216:
        /* <DEDUP_REMOVED lines=9> */
.L_x_218:
        /* <DEDUP_REMOVED lines=9> */
.L_x_220:
        /* <DEDUP_REMOVED lines=9> */
.L_x_222:
        /* <DEDUP_REMOVED lines=9> */
.L_x_224:
        /* <DEDUP_REMOVED lines=9> */
.L_x_226:
        /* <DEDUP_REMOVED lines=9> */
.L_x_228:
        /* <DEDUP_REMOVED lines=9> */
.L_x_230:
        /* <DEDUP_REMOVED lines=9> */
.L_x_232:
        /* <DEDUP_REMOVED lines=9> */
.L_x_234:
[----:B------:R-:W-:-:S04]  /*4450*/  UIADD3 UR4, UPT, UPT, UR4, 0x1, URZ ;  /* 0x0000000104047890 */ /* 0x000fc8000fffe0ff */
[----:B------:R-:W-:-:S04]  /*4460*/  UISETP.NE.AND UP0, UPT, UR4, 0x29, UPT ;  /* 0x000000290400788c */ /* 0x000fc8000bf05270 */
[----:B------:R-:W-:Y:S02]  /*4470*/  USEL UR5, URZ, 0x1, UP0 ;  /* 0x00000001ff057887 */ /* 0x000fe40008000000 */
[----:B------:R-:W-:-:S04]  /*4480*/  USEL UR4, UR4, URZ, UP0 ;  /* 0x000000ff04047287 */ /* 0x000fc80008000000 */
[----:B------:R-:W-:Y:S01]  /*4490*/  ULEA UR4, UR4, UR13, 0x3 ;  /* 0x0000000d04047291 */ /* 0x000fe2000f8e18ff */
[----:B------:R-:W-:-:S04]  /*44a0*/  LOP3.LUT R2, R2, UR5, RZ, 0x3c, !PT ;  /* 0x0000000502027c12 */ /* 0x000fc8000f8e3cff */
[----:B------:R-:W-:Y:S01]  /*44b0*/  SHF.L.U32 R2, R2, 0x1f, RZ ;  /* 0x0000001f02027819 */ /* 0x000fe200000006ff */
[----:B-1----:R-:W-:-:S07]  /*44c0*/  IMAD.U32 R0, RZ, RZ, UR4 ;  /* 0x00000004ff007e24 */ /* 0x002fce000f8e00ff */
.L_x_84:
[----:B-1----:R1:W3:Y:S02]  /*44d0*/  SYNCS.PHASECHK.TRANS64.TRYWAIT P0, [R0+URZ], R2 ;  /* 0x00000002000075a7 */ /* 0x0022e400080011ff */
[----:B---3--:R-:W-:Y:S05]  /*44e0*/  @!P0 NANOSLEEP.SYNCS 0x989680 ;  /* 0x009896800000895d */ /* 0x008fea0003900000 */
[----:B------:R-:W3:Y:S02]  /*44f0*/  @!P0 SYNCS.PHASECHK.TRANS64 P0, [R0+URZ], R2 ;  /* 0x00000002000085a7 */ /* 0x000ee400080010ff */
[----:B--23--:R-:W-:Y:S05]  /*4500*/  @P0 EXIT ;  /* 0x000000000000094d */ /* 0x00cfea0003800000 */
[----:B------:R-:W-:Y:S05]  /*4510*/  BRA `(.L_x_84) ;  /* 0xfffffffc00ec7947 */ /* 0x000fea000383ffff */
.L_x_23:
[----:B------:R-:W2:Y:S02]  /*4520*/  S2UR UR4, SR_CgaCtaId ;  /* 0x00000000000479c3 */ /* 0x000ea40000008800 */
[----:B--2---:R-:W-:-:S04]  /*4530*/  UISETP.NE.AND UP0, UPT, UR4, URZ, UPT ;  /* 0x000000ff0400728c */ /* 0x004fc8000bf05270 */
[----:B------:R-:W-:-:S09]  /*4540*/  UISETP.NE.OR UP0, UPT, UR13, 0x1, UP0 ;  /* 0x000000010d00788c */ /* 0x000fd20008705670 */
[----:B------:R-:W-:Y:S05]  /*4550*/  BRA.U UP0, `(.L_x_85) ;  /* 0x00000005004c7547 */ /* 0x000fea000b800000 */
[----:B------:R-:W2:Y:S01]  /*4560*/  S2UR UR5, SR_CgaCtaId ;  /* 0x00000000000579c3 */ /* 0x000ea20000008800 */
[----:B------:R-:W-:Y:S01]  /*4570*/  UMOV UR4, 0x400 ;  /* 0x0000040000047882 */ /* 0x000fe20000000000 */
[----:B------:R-:W-:Y:S01]  /*4580*/  ISETP.GE.U32.AND P2, PT, R0, 0x8, PT ;  /* 0x000000080000780c */ /* 0x000fe20003f46070 */
[----:B------:R-:W-:Y:S01]  /*4590*/  IMAD.MOV.U32 R12, RZ, RZ, 0x1 ;  /* 0x00000001ff0c7424 */ /* 0x000fe200078e00ff */
[----:B------:R-:W-:Y:S02]  /*45a0*/  CS2R R10, SRZ ;  /* 0x00000000000a7805 */ /* 0x000fe4000001ff00 */
[----:B------:R-:W-:Y:S01]  /*45b0*/  CS2R R8, SRZ ;  /* 0x0000000000087805 */ /* 0x000fe2000001ff00 */
[----:B--2---:R-:W-:-:S03]  /*45c0*/  ULEA UR6, UR5, UR4, 0x18 ;  /* 0x0000000405067291 */ /* 0x004fc6000f8ec0ff */
[----:B------:R-:W-:-:S09]  /*45d0*/  UMOV UR5, URZ ;  /* 0x000000ff00057c82 */ /* 0x000fd20008000000 */
.L_x_89:
[----:B------:R-:W-:Y:S02]  /*45e0*/  LEA R2, R8, UR6, 0x3 ;  /* 0x0000000608027c11 */ /* 0x000fe4000f8e18ff */
[----:B------:R-:W-:-:S03]  /*45f0*/  SHF.L.U32 R4, R9, 0x1f, RZ ;  /* 0x0000001f09047819 */ /* 0x000fc600000006ff */
[----:B------:R-:W-:Y:S01]  /*4600*/  VIADD R5, R2, 0x320 ;  /* 0x0000032002057836 */ /* 0x000fe20000000000 */
[----:B------:R-:W2:Y:S02]  /*4610*/  SYNCS.PHASECHK.TRANS64.TRYWAIT P0, [R2+URZ+0x310], R4 ;  /* 0x00031004020075a7 */ /* 0x000ea400080011ff */
[----:B--2---:R-:W-:Y:S05]  /*4620*/  @!P0 BRA `(.L_x_86) ;  /* 0x0000005800888947 */ /* 0x004fea0003800000 */
.L_x_235:
[----:B------:R-:W-:Y:S01]  /*4630*/  ULEA UR4, UR5, UR6, 0x3 ;  /* 0x0000000605047291 */ /* 0x000fe2000f8e18ff */
[----:B--2---:R-:W-:Y:S01]  /*4640*/  PRMT R2, RZ, 0x654, R5 ;  /* 0x00000654ff027816 */ /* 0x004fe20000000005 */
[----:B------:R-:W-:Y:S01]  /*4650*/  @!P2 IMAD.MOV.U32 R4, RZ, RZ, 0x10 ;  /* 0x00000010ff04a424 */ /* 0x000fe200078e00ff */
[----:B------:R-:W-:Y:S01]  /*4660*/  SHF.L.U32 R5, R12, 0x1f, RZ ;  /* 0x0000001f0c057819 */ /* 0x000fe200000006ff */
[----:B------:R-:W-:Y:S01]  /*4670*/  UIADD3 UR7, UPT, UPT, UR4, 0x2b0, URZ ;  /* 0x000002b004077890 */ /* 0x000fe2000fffe0ff */
[----:B------:R2:W-:Y:S05]  /*4680*/  SYNCS.ARRIVE.TRANS64.RED.A1T0 RZ, [R2+URZ], RZ ;  /* 0x000000ff02ff79a7 */ /* 0x0005ea00081004ff */
[----:B------:R-:W-:Y:S01]  /*4690*/  IMAD.U32 R6, RZ, RZ, UR7 ;  /* 0x00000007ff067e24 */ /* 0x000fe2000f8e00ff */
[----:B------:R-:W3:Y:S04]  /*46a0*/  SYNCS.PHASECHK.TRANS64.TRYWAIT P0, [UR4+0x2c0], R5 ;  /* 0x0002c005ff0075a7 */ /* 0x000ee80008001104 */
[----:B------:R-:W-:Y:S01]  /*46b0*/  PRMT R6, R0, 0x654, R6 ;  /* 0x0000065400067816 */ /* 0x000fe20000000006 */
[----:B--23--:R-:W-:Y:S06]  /*46c0*/  @!P0 BRA `(.L_x_87) ;  /* 0x0000005800748947 */ /* 0x00cfec0003800000 */
.L_x_237:
[----:B------:R-:W-:Y:S01]  /*46d0*/  ULEA UR8, UR5, UR6, 0x4 ;  /* 0x0000000605087291 */ /* 0x000fe2000f8e20ff */
[----:B------:R-:W-:Y:S01]  /*46e0*/  SEL R3, R6, R3, !P2 ;  /* 0x0000000306037207 */ /* 0x000fe20005000000 */
[----:B------:R-:W-:Y:S01]  /*46f0*/  UIADD3 UR9, UPT, UPT, UR4, 0x2b0, URZ ;  /* 0x000002b004097890 */ /* 0x000fe2000fffe0ff */
[----:B--2---:R-:W-:Y:S01]  /*4700*/  LEA R2, R11, UR6, 0x3 ;  /* 0x000000060b027c11 */ /* 0x004fe2000f8e18ff */
[----:B------:R-:W-:Y:S01]  /*4710*/  UIADD3 UR8, UPT, UPT, UR8, 0x340, URZ ;  /* 0x0000034008087890 */ /* 0x000fe2000fffe0ff */
[----:B------:R2:W-:Y:S01]  /*4720*/  @!P2 SYNCS.ARRIVE.TRANS64.RED RZ, [R3+URZ], R4 ;  /* 0x0000000403ffa9a7 */ /* 0x0005e200080004ff */
[----:B------:R-:W-:Y:S01]  /*4730*/  UIADD3 UR4, UPT, UPT, UR5, 0x1, URZ ;  /* 0x0000000105047890 */ /* 0x000fe2000fffe0ff */
[----:B------:R-:W-:-:S03]  /*4740*/  VIADD R8, R8, 0x1 ;  /* 0x0000000108087836 */ /* 0x000fc60000000000 */
[----:B------:R-:W-:Y:S02]  /*4750*/  UISETP.NE.AND UP0, UPT, UR4, 0x2, UPT ;  /* 0x000000020400788c */ /* 0x000fe4000bf05270 */
[----:B------:R-:W-:Y:S01]  /*4760*/  ISETP.NE.AND P0, PT, R8, 0x2, PT ;  /* 0x000000020800780c */ /* 0x000fe20003f05270 */
[----:B------:R-:W-:Y:S06]  /*4770*/  UGETNEXTWORKID.BROADCAST [UR8], [UR9] ;  /* 0x00000000080073ca */ /* 0x000fec0008000100 */
[----:B------:R-:W-:Y:S02]  /*4780*/  USEL UR7, URZ, 0x1, UP0 ;  /* 0x00000001ff077887 */ /* 0x000fe40008000000 */
[----:B------:R-:W-:-:S04]  /*4790*/  USEL UR5, UR4, URZ, UP0 ;  /* 0x000000ff04057287 */ /* 0x000fc80008000000 */
[----:B------:R-:W-:Y:S02]  /*47a0*/  LOP3.LUT R12, R12, UR7, RZ, 0x3c, !PT ;  /* 0x000000070c0c7c12 */ /* 0x000fe4000f8e3cff */
[----:B--2---:R-:W-:-:S04]  /*47b0*/  SHF.L.U32 R4, R10, 0x1f, RZ ;  /* 0x0000001f0a047819 */ /* 0x004fc800000006ff */
[----:B------:R-:W2:Y:S02]  /*47c0*/  SYNCS.PHASECHK.TRANS64.TRYWAIT P1, [R2+URZ+0x2b0], R4 ;  /* 0x0002b004020075a7 */ /* 0x000ea400080211ff */
[----:B--2---:R-:W-:Y:S05]  /*47d0*/  @!P1 BRA `(.L_x_88) ;  /* 0x0000005800489947 */ /* 0x004fea0003800000 */
.L_x_238:
[C---:B--2---:R-:W-:Y:S01]  /*47e0*/  LEA R4, R11.reuse, UR6, 0x4 ;  /* 0x000000060b047c11 */ /* 0x044fe2000f8e20ff */
[----:B------:R-:W-:Y:S01]  /*47f0*/  VIADD R2, R2, 0x2c0 ;  /* 0x000002c002027836 */ /* 0x000fe20000000000 */
[----:B------:R-:W-:Y:S01]  /*4800*/  SEL R8, R8, RZ, P0 ;  /* 0x000000ff08087207 */ /* 0x000fe20000000000 */
[----:B------:R-:W-:-:S03]  /*4810*/  VIADD R11, R11, 0x1 ;  /* 0x000000010b0b7836 */ /* 0x000fc60000000000 */
[----:B------:R-:W2:Y:S01]  /*4820*/  LDS.128 R4, [R4+0x340] ;  /* 0x0003400004047984 */ /* 0x000ea20000000c00 */
[----:B------:R-:W-:Y:S02]  /*4830*/  PRMT R2, RZ, 0x654, R2 ;  /* 0x00000654ff027816 */ /* 0x000fe40000000002 */
[C---:B------:R-:W-:Y:S01]  /*4840*/  ISETP.NE.AND P1, PT, R11.reuse, 0x2, PT ;  /* 0x000000020b00780c */ /* 0x040fe20003f25270 */
[----:B------:R-:W-:Y:S01]  /*4850*/  @!PT LDS RZ, [RZ] ;  /* 0x00000000fffff984 */ /* 0x000fe20000000800 */
[----:B------:R-:W-:Y:S01]  /*4860*/  @!PT LDS RZ, [RZ] ;  /* 0x00000000fffff984 */ /* 0x000fe20000000800 */
[----:B------:R-:W-:Y:S01]  /*4870*/  @!PT LDS RZ, [RZ] ;  /* 0x00000000fffff984 */ /* 0x000fe20000000800 */
[----:B------:R-:W-:Y:S01]  /*4880*/  @!PT LDS RZ, [RZ] ;  /* 0x00000000fffff984 */ /* 0x000fe20000000800 */
[----:B------:R3:W-:Y:S06]  /*4890*/  MEMBAR.ALL.CTA ;  /* 0x0000000000007992 */ /* 0x0007ec0000008000 */
[----:B---3--:R-:W3:Y:S01]  /*48a0*/  FENCE.VIEW.ASYNC.S ;  /* 0x00000000000073c6 */ /* 0x008ee20000000000 */
[----:B------:R-:W-:Y:S01]  /*48b0*/  SEL R11, R11, RZ, P1 ;  /* 0x000000ff0b0b7207 */ /* 0x000fe20000800000 */
[----:B---3--:R3:W-:Y:S01]  /*48c0*/  SYNCS.ARRIVE.TRANS64.RED.A1T0 RZ, [R2+URZ], RZ ;  /* 0x000000ff02ff79a7 */ /* 0x0087e200081004ff */
[----:B--2---:R-:W-:-:S02]  /*48d0*/  LOP3.LUT P3, RZ, R6, 0x1, RZ, 0xc0, !PT ;  /* 0x0000000106ff7812 */ /* 0x004fc4000786c0ff */
[----:B------:R-:W-:-:S04]  /*48e0*/  SEL R4, RZ, 0x1, P1 ;  /* 0x00000001ff047807 */ /* 0x000fc80000800000 */
[----:B------:R-:W-:Y:S02]  /*48f0*/  LOP3.LUT R10, R10, R4, RZ, 0x3c, !PT ;  /* 0x000000040a0a7212 */ /* 0x000fe400078e3cff */
[----:B---3--:R-:W-:-:S04]  /*4900*/  SEL R2, RZ, 0x1, P0 ;  /* 0x00000001ff027807 */ /* 0x008fc80000000000 */
[----:B------:R-:W-:Y:S01]  /*4910*/  LOP3.LUT R9, R9, R2, RZ, 0x3c, !PT ;  /* 0x0000000209097212 */ /* 0x000fe200078e3cff */
[----:B------:R-:W-:Y:S06]  /*4920*/  @P3 BRA `(.L_x_89) ;  /* 0xfffffffc002c3947 */ /* 0x000fec000383ffff */
[----:B------:R-:W-:Y:S01]  /*4930*/  ULEA UR4, UR5, UR6, 0x3 ;  /* 0x0000000605047291 */ /* 0x000fe2000f8e18ff */
[----:B------:R-:W-:-:S08]  /*4940*/  SHF.L.U32 R2, R12, 0x1f, RZ ;  /* 0x0000001f0c027819 */ /* 0x000fd000000006ff */
[----:B------:R-:W2:Y:S02]  /*4950*/  SYNCS.PHASECHK.TRANS64 P0, [UR4+0x2c0], R2 ;  /* 0x0002c002ff0075a7 */ /* 0x000ea40008001004 */
[----:B--2---:R-:W-:Y:S05]  /*4960*/  @P0 BRA `(.L_x_90) ;  /* 0x0000000000080947 */ /* 0x004fea0003800000 */
[----:B------:R-:W2:Y:S02]  /*4970*/  SYNCS.PHASECHK.TRANS64.TRYWAIT P0, [UR4+0x2c0], R2 ;  /* 0x0002c002ff0075a7 */ /* 0x000ea40008001104 */
[----:B--2---:R-:W-:Y:S05]  /*4980*/  @!P0 BRA `(.L_x_91) ;  /* 0x0000005400f08947 */ /* 0x004fea0003800000 */
.L_x_90:
[----:B------:R-:W-:-:S04]  /*4990*/  UIADD3 UR7, UPT, UPT, UR5, 0x1, URZ ;  /* 0x0000000105077890 */ /* 0x000fc8000fffe0ff */
[----:B------:R-:W-:-:S04]  /*49a0*/  UISETP.NE.AND UP0, UPT, UR7, 0x2, UPT ;  /* 0x000000020700788c */ /* 0x000fc8000bf05270 */
[----:B------:R-:W-:Y:S02]  /*49b0*/  USEL UR8, URZ, 0x1, UP0 ;  /* 0x00000001ff087887 */ /* 0x000fe40008000000 */
[----:B------:R-:W-:-:S04]  /*49c0*/  USEL UR7, UR7, URZ, UP0 ;  /* 0x000000ff07077287 */ /* 0x000fc80008000000 */
[----:B------:R-:W-:Y:S01]  /*49d0*/  ULEA UR7, UR7, UR6, 0x3 ;  /* 0x0000000607077291 */ /* 0x000fe2000f8e18ff */
[----:B--2---:R-:W-:-:S04]  /*49e0*/  LOP3.LUT R2, R12, UR8, RZ, 0x3c, !PT ;  /* 0x000000080c027c12 */ /* 0x004fc8000f8e3cff */
[----:B------:R-:W-:-:S04]  /*49f0*/  SHF.L.U32 R0, R2, 0x1f, RZ ;  /* 0x0000001f02007819 */ /* 0x000fc800000006ff */
[----:B------:R-:W2:Y:S02]  /*4a00*/  SYNCS.PHASECHK.TRANS64 P0, [UR7+0x2c0], R0 ;  /* 0x0002c000ff0075a7 */ /* 0x000ea40008001007 */
[----:B-12---:R-:W-:Y:S05]  /*4a10*/  @P0 EXIT ;  /* 0x000000000000094d */ /* 0x006fea0003800000 */
[----:B------:R-:W-:Y:S02]  /*4a20*/  SHF.L.U32 R2, R2, 0x1f, RZ ;  /* 0x0000001f02027819 */ /* 0x000fe400000006ff */
[----:B------:R-:W-:-:S07]  /*4a30*/  MOV R0, UR7 ;  /* 0x0000000700007c02 */ /* 0x000fce0008000f00 */
.L_x_92:
[----:B-1----:R1:W2:Y:S02]  /*4a40*/  SYNCS.PHASECHK.TRANS64.TRYWAIT P0, [R0+URZ+0x2c0], R2 ;  /* 0x0002c002000075a7 */ /* 0x0022a400080011ff */
[----:B--2---:R-:W-:Y:S05]  /*4a50*/  @!P0 NANOSLEEP.SYNCS 0x989680 ;  /* 0x009896800000895d */ /* 0x004fea0003900000 */
[----:B------:R-:W2:Y:S02]  /*4a60*/  @!P0 SYNCS.PHASECHK.TRANS64 P0, [R0+URZ+0x2c0], R2 ;  /* 0x0002c002000085a7 */ /* 0x000ea400080010ff */
[----:B--2---:R-:W-:Y:S05]  /*4a70*/  @P0 EXIT ;  /* 0x000000000000094d */ /* 0x004fea0003800000 */
[----:B------:R-:W-:Y:S05]  /*4a80*/  BRA `(.L_x_92) ;  /* 0xfffffffc00ec7947 */ /* 0x000fea000383ffff */
.L_x_85:
[----:B------:R-:W-:Y:S05]  /*4a90*/  BRA.U UP5, `(.L_x_93) ;  /* 0x0000001105887547 */ /* 0x000fea000b800000 */
[----:B------:R-:W2:Y:S01]  /*4aa0*/  S2UR UR7, SR_CgaCtaId ;  /* 0x00000000000779c3 */ /* 0x000ea20000008800 */
[----:B------:R-:W-:Y:S01]  /*4ab0*/  UMOV UR4, 0x40 ;  /* 0x0000004000047882 */ /* 0x000fe20000000000 */
[----:B------:R-:W-:Y:S01]  /*4ac0*/  NOP ;  /* 0x0000000000007918 */ /* 0x000fe20000000000 */
[----:B------:R-:W-:Y:S01]  /*4ad0*/  UMOV UR6, 0x400 ;  /* 0x0000040000067882 */ /* 0x000fe20000000000 */
[----:B--2---:R-:W-:Y:S02]  /*4ae0*/  ULEA UR5, UR7, UR4, 0x18 ;  /* 0x0000000407057291 */ /* 0x004fe4000f8ec0ff */
[----:B------:R-:W-:-:S07]  /*4af0*/  ULEA UR6, UR7, UR6, 0x18 ;  /* 0x0000000607067291 */ /* 0x000fce000f8ec0ff */
[----:B------:R-:W2:Y:S02]  /*4b00*/  LDS.U8 R0, [UR5+0x1c] ;  /* 0x00001c05ff007984 */ /* 0x000ea40008000000 */
[----:B--2---:R-:W-:-:S13]  /*4b10*/  ISETP.NE.AND P0, PT, R0, RZ, PT ;  /* 0x000000ff0000720c */ /* 0x004fda0003f05270 */
[----:B------:R-:W-:Y:S05]  /*4b20*/  @P0 BRA `(.L_x_94) ;  /* 0x0000000400080947 */ /* 0x000fea0003800000 */
[----:B------:R-:W-:Y:S02]  /*4b30*/  UISETP.NE.U32.AND UP1, UPT, UR27, 0x1, UPT ;  /* 0x000000011b00788c */ /* 0x000fe4000bf25070 */
[----:B------:R-:W-:-:S07]  /*4b40*/  UIADD3 UR7, UPT, UPT, UR5, 0x8, URZ ;  /* 0x0000000805077890 */ /* 0x000fce000fffe0ff */
[----:B------:R-:W-:Y:S05]  /*4b50*/  BRA.U !UP1, `(.L_x_95) ;  /* 0x00000001099c7547 */ /* 0x000fea000b800000 */
[----:B------:R-:W-:Y:S01]  /*4b60*/  ELECT P0, URZ, PT ;  /* 0x0000000000ff782f */ /* 0x000fe20003800000 */
[----:B------:R-:W-:-:S12]  /*4b70*/  BSSY B0, `(.L_x_95) ;  /* 0x0000025000007945 */ /* 0x000fd80003800000 */
[----:B------:R-:W-:Y:S05]  /*4b80*/  @!P0 BRA `(.L_x_96) ;  /* 0x00000000008c8947 */ /* 0x000fea0003800000 */
[----:B------:R-:W-:-:S05]  /*4b90*/  UMOV UR4, 0x10 ;  /* 0x0000001000047882 */ /* 0x000fca0000000000 */
[----:B------:R-:W-:Y:S04]  /*4ba0*/  DEPBAR.LE SB2, 0x36 ;  /* 0x0000ad800000791a */ /* 0x000fe80000000000 */
[----:B------:R-:W2:Y:S02]  /*4bb0*/  UTCATOMSWS.2CTA.FIND_AND_SET.ALIGN UP0, UR4, UR4 ;  /* 0x00000004000475e3 */ /* 0x000ea40008200800 */
[----:B--2---:R-:W-:Y:S01]  /*4bc0*/  MOV R10, UR4 ;  /* 0x00000004000a7c02 */ /* 0x004fe20008000f00 */
[----:B------:R-:W-:Y:S06]  /*4bd0*/  BRA.U UP0, `(.L_x_97) ;  /* 0x0000000100187547 */ /* 0x000fec000b800000 */
.L_x_98:
[----:B------:R-:W-:Y:S05]  /*4be0*/  NANOSLEEP 0x64 ;  /* 0x000000640000795d */ /* 0x000fea0003800000 */
[----:B------:R-:W-:-:S05]  /*4bf0*/  UMOV UR4, 0x10 ;  /* 0x0000001000047882 */ /* 0x000fca0000000000 */
[----:B------:R-:W-:Y:S04]  /*4c00*/  DEPBAR.LE SB2, 0x36 ;  /* 0x0000ad800000791a */ /* 0x000fe80000000000 */
[----:B------:R-:W2:Y:S02]  /*4c10*/  UTCATOMSWS.2CTA.FIND_AND_SET.ALIGN UP0, UR4, UR4 ;  /* 0x00000004000475e3 */ /* 0x000ea40008200800 */
[----:B--2---:R-:W-:Y:S01]  /*4c20*/  MOV R10, UR4 ;  /* 0x00000004000a7c02 */ /* 0x004fe20008000f00 */
[----:B------:R-:W-:Y:S05]  /*4c30*/  BRA.U !UP0, `(.L_x_98) ;  /* 0xfffffffd08e87547 */ /* 0x000fea000b83ffff */
.L_x_97:
[----:B------:R-:W2:Y:S01]  /*4c40*/  LDS R6, [UR5+0x10] ;  /* 0x00001005ff067984 */ /* 0x000ea20008000800 */
[----:B------:R-:W-:Y:S01]  /*4c50*/  IMAD.U32 R0, RZ, RZ, UR6 ;  /* 0x00000006ff007e24 */ /* 0x000fe2000f8e00ff */
[----:B------:R-:W-:-:S03]  /*4c60*/  MOV R4, UR29 ;  /* 0x0000001d00047c02 */ /* 0x000fc60008000f00 */
[----:B------:R-:W-:Y:S01]  /*4c70*/  VIADD R0, R0, 0x360 ;  /* 0x0000036000007836 */ /* 0x000fe20000000000 */
[----:B--2---:R-:W-:-:S04]  /*4c80*/  SHF.L.U32 R6, R6, 0x1f, RZ ;  /* 0x0000001f06067819 */ /* 0x004fc800000006ff */
[----:B------:R-:W2:Y:S02]  /*4c90*/  SYNCS.PHASECHK.TRANS64.TRYWAIT P0, [UR5+0x8], R6 ;  /* 0x00000806ff0075a7 */ /* 0x000ea40008001105 */
[----:B--2---:R-:W-:Y:S05]  /*4ca0*/  @P0 BRA `(.L_x_99) ;  /* 0x0000000000080947 */ /* 0x004fea0003800000 */
[----:B------:R-:W2:Y:S02]  /*4cb0*/  SYNCS.PHASECHK.TRANS64.TRYWAIT P0, [UR5+0x8], R6 ;  /* 0x00000806ff0075a7 */ /* 0x000ea40008001105 */
[----:B--2---:R-:W-:Y:S05]  /*4cc0*/  @!P0 BRA `(.L_x_100) ;  /* 0x0000005400388947 */ /* 0x004fea0003800000 */
.L_x_99:
[----:B------:R-:W-:Y:S01]  /*4cd0*/  PRMT R4, R4, 0x654, R0 ;  /* 0x0000065404047816 */ /* 0x000fe20000000000 */
[----:B------:R-:W-:Y:S01]  /*4ce0*/  HFMA2 R0, -RZ, RZ, 0, 5.9604644775390625e-08 ;  /* 0x00000001ff007431 */ /* 0x000fe200000001ff */
[----:B------:R-:W-:Y:S01]  /*4cf0*/  UPRMT UR4, UR29, 0x654, UR7 ;  /* 0x000006541d047896 */ /* 0x000fe20008000007 */
[----:B------:R-:W-:Y:S02]  /*4d00*/  IMAD.MOV.U32 R8, RZ, RZ, 0xffff ;  /* 0x0000ffffff087424 */ /* 0x000fe400078e00ff */
[----:B--2---:R-:W-:Y:S02]  /*4d10*/  IMAD.MOV.U32 R6, RZ, RZ, 0x4 ;  /* 0x00000004ff067424 */ /* 0x004fe400078e00ff */
[----:B------:R-:W-:Y:S01]  /*4d20*/  IMAD.SHL.U32 R9, R10, 0x20, RZ ;  /* 0x000000200a097824 */ /* 0x000fe200078e00ff */
[----:B------:R-:W-:Y:S02]  /*4d30*/  MOV R5, UR4 ;  /* 0x0000000400057c02 */ /* 0x000fe40008000f00 */
[-C--:B------:R-:W-:Y:S01]  /*4d40*/  SHF.L.U32 R8, R8, R10.reuse, RZ ;  /* 0x0000000a08087219 */ /* 0x080fe200000006ff */
[----:B------:R2:W-:Y:S01]  /*4d50*/  SYNCS.ARRIVE.TRANS64.RED RZ, [UR4], R6 ;  /* 0x00000006ffff79a7 */ /* 0x0005e20008000404 */
[----:B------:R-:W-:Y:S01]  /*4d60*/  SHF.L.U32 R7, R0, R10, RZ ;  /* 0x0000000a00077219 */ /* 0x000fe200000006ff */
[----:B------:R2:W-:Y:S04]  /*4d70*/  STS [UR6+0x360], R9 ;  /* 0x00036009ff007988 */ /* 0x0005e80008000806 */
[----:B------:R2:W-:Y:S04]  /*4d80*/  STAS [R4.64], R10 ;  /* 0x0000000a04007dbd */ /* 0x0005e8000c0008ff */
[----:B------:R2:W-:Y:S04]  /*4d90*/  ATOMS.OR RZ, [UR5+0x14], R8 ;  /* 0x00001408ffff798c */ /* 0x0005e8000b000005 */
[----:B------:R2:W-:Y:S04]  /*4da0*/  ATOMS.OR RZ, [UR5+0x18], R7 ;  /* 0x00001807ffff798c */ /* 0x0005e8000b000005 */
[----:B------:R2:W-:Y:S02]  /*4db0*/  ATOMS.XOR RZ, [UR5+0x10], R0 ;  /* 0x00001000ffff798c */ /* 0x0005e4000b800005 */
.L_x_96:
[----:B-1----:R-:W-:Y:S05]  /*4dc0*/  BSYNC B0 ;  /* 0x0000000000007941 */ /* 0x002fea0003800000 */
.L_x_95:
[----:B------:R-:W-:Y:S05]  /*4dd0*/  BRA.U UP1, `(.L_x_101) ;  /* 0x00000001016c7547 */ /* 0x000fea000b800000 */
[----:B------:R-:W-:-:S03]  /*4de0*/  UMOV UR4, 0xffffffff ;  /* 0xffffffff00047882 */ /* 0x000fc60000000000 */
[----:B------:R-:W-:Y:S05]  /*4df0*/  BRA.DIV UR4, `(.L_x_102) ;  /* 0x0000005604047947 */ /* 0x000fea000b800000 */
[----:B------:R-:W-:-:S13]  /*4e00*/  ELECT P0, URZ, PT ;  /* 0x0000000000ff782f */ /* 0x000fda0003800000 */
.L_x_242:
[----:B------:R-:W-:Y:S05]  /*4e10*/  @!P0 BRA `(.L_x_101) ;  /* 0x00000000005c8947 */ /* 0x000fea0003800000 */
[----:B--2---:R-:W2:Y:S02]  /*4e20*/  LDS R4, [UR5+0x10] ;  /* 0x00001005ff047984 */ /* 0x004ea40008000800 */
[----:B--2---:R-:W-:-:S04]  /*4e30*/  SHF.L.U32 R4, R4, 0x1f, RZ ;  /* 0x0000001f04047819 */ /* 0x004fc800000006ff */
[----:B------:R-:W2:Y:S02]  /*4e40*/  SYNCS.PHASECHK.TRANS64.TRYWAIT P0, [UR5+0x8], R4 ;  /* 0x00000804ff0075a7 */ /* 0x000ea40008001105 */
[----:B--2---:R-:W-:Y:S05]  /*4e50*/  @P0 BRA `(.L_x_103) ;  /* 0x0000000000080947 */ /* 0x004fea0003800000 */
[----:B------:R-:W2:Y:S02]  /*4e60*/  SYNCS.PHASECHK.TRANS64.TRYWAIT P0, [UR5+0x8], R4 ;  /* 0x00000804ff0075a7 */ /* 0x000ea40008001105 */
[----:B--2---:R-:W-:Y:S05]  /*4e70*/  @!P0 BRA `(.L_x_104) ;  /* 0x0000005400088947 */ /* 0x004fea0003800000 */
.L_x_103:
[----:B------:R-:W3:Y:S01]  /*4e80*/  LDS R6, [UR6+0x360] ;  /* 0x00036006ff067984 */ /* 0x000ee20008000800 */
[----:B--2---:R-:W-:Y:S02]  /*4e90*/  HFMA2 R0, -RZ, RZ, 0, 5.9604644775390625e-08 ;  /* 0x00000001ff007431 */ /* 0x004fe400000001ff */
[----:B------:R-:W-:Y:S01]  /*4ea0*/  IMAD.MOV.U32 R4, RZ, RZ, 0xffff ;  /* 0x0000ffffff047424 */ /* 0x000fe200078e00ff */
[----:B------:R-:W-:Y:S01]  /*4eb0*/  UPRMT UR4, UR29, 0x654, UR7 ;  /* 0x000006541d047896 */ /* 0x000fe20008000007 */
[----:B---3--:R-:W-:-:S03]  /*4ec0*/  IMAD.SHL.U32 R5, R6, 0x20, RZ ;  /* 0x0000002006057824 */ /* 0x008fc600078e00ff */
[-C--:B------:R-:W-:Y:S02]  /*4ed0*/  SHF.L.U32 R4, R4, R6.reuse, RZ ;  /* 0x0000000604047219 */ /* 0x080fe400000006ff */
[----:B------:R-:W-:Y:S01]  /*4ee0*/  SHF.L.U32 R6, R0, R6, RZ ;  /* 0x0000000600067219 */ /* 0x000fe200000006ff */
[----:B------:R3:W-:Y:S04]  /*4ef0*/  STS [UR6+0x360], R5 ;  /* 0x00036005ff007988 */ /* 0x0007e80008000806 */
[----:B------:R3:W-:Y:S04]  /*4f00*/  ATOMS.OR RZ, [UR5+0x14], R4 ;  /* 0x00001404ffff798c */ /* 0x0007e8000b000005 */
[----:B------:R3:W-:Y:S01]  /*4f10*/  ATOMS.OR RZ, [UR5+0x18], R6 ;  /* 0x00001806ffff798c */ /* 0x0007e2000b000005 */
[----:B------:R-:W-:Y:S03]  /*4f20*/  SYNCS.ARRIVE.TRANS64.RED.A1T0 RZ, [UR4], RZ ;  /* 0x000000ffffff79a7 */ /* 0x000fe60008100404 */
[----:B------:R3:W-:Y:S01]  /*4f30*/  ATOMS.XOR RZ, [UR5+0x10], R0 ;  /* 0x00001000ffff798c */ /* 0x0007e2000b800005 */
[----:B------:R-:W-:Y:S05]  /*4f40*/  BRA `(.L_x_101) ;  /* 0x0000000000107947 */ /* 0x000fea0003800000 */
.L_x_94:
[----:B------:R-:W-:Y:S02]  /*4f50*/  MOV R0, 0xffffffff ;  /* 0xffffffff00007802 */ /* 0x000fe40000000f00 */
[----:B------:R-:W-:-:S03]  /*4f60*/  MOV R4, 0x4f90 ;  /* 0x00004f9000047802 */ /* 0x000fc60000000f00 */
[----:B------:R2:W-:Y:S04]  /*4f70*/  STS [UR6+0x360], R0 ;  /* 0x00036000ff007988 */ /* 0x0005e80008000806 */
[----:B-12--5:R-:W-:Y:S05]  /*4f80*/  CALL.REL.NOINC `($__internal_1_$__cuda_sm10x_tcgen05_guardrail_trap_phase_invalid_during_alloc) ;  /* 0x0000005800107944 */ /* 0x026fea0003c00000 */
.L_x_101:
[----:B------:R-:W-:Y:S05]  /*4f90*/  WARPSYNC.ALL ;  /* 0x0000000000007948 */ /* 0x000fea0003800000 */
[----:B------:R-:W4:Y:S01]  /*4fa0*/  S2UR UR4, SR_CgaCtaId ;  /* 0x00000000000479c3 */ /* 0x000f220000008800 */
[----:B------:R-:W-:Y:S01]  /*4fb0*/  UMOV UR13, 0x400 ;  /* 0x00000400000d7882 */ /* 0x000fe20000000000 */
[----:B------:R-:W-:-:S06]  /*4fc0*/  NOP ;  /* 0x0000000000007918 */ /* 0x000fcc0000000000 */
[----:B------:R-:W-:Y:S06]  /*4fd0*/  BAR.ARV 0x6, 0xa0 ;  /* 0x0182800000007b1d */ /* 0x000fec0000002000 */
[----:B------:R-:W1:Y:S01]  /*4fe0*/  LDCU UR6, c[0x0][0x38c] ;  /* 0x00007180ff0677ac */ /* 0x000e620008000800 */
[----:B------:R-:W-:Y:S01]  /*4ff0*/  LOP3.LUT R3, R3, 0xffff, RZ, 0xc0, !PT ;  /* 0x0000ffff03037812 */ /* 0x000fe200078ec0ff */
[----:B--2---:R-:W-:Y:S01]  /*5000*/  IMAD.MOV.U32 R9, RZ, RZ, 0x1 ;  /* 0x00000001ff097424 */ /* 0x004fe200078e00ff */
[----:B------:R-:W-:Y:S01]  /*5010*/  LOP3.LUT R2, R2, 0xffff, RZ, 0xc0, !PT ;  /* 0x0000ffff02027812 */ /* 0x000fe200078ec0ff */
[----:B------:R-:W-:Y:S01]  /*5020*/  IMAD.MOV.U32 R8, RZ, RZ, RZ ;  /* 0x000000ffff087224 */ /* 0x000fe200078e00ff */
[----:B------:R-:W-:Y:S01]  /*5030*/  R2UR UR16, R3 ;  /* 0x00000000031072ca */ /* 0x000fe200000e0000 */
[----:B------:R-:W-:Y:S01]  /*5040*/  UMOV UR20, URZ ;  /* 0x000000ff00147c82 */ /* 0x000fe20008000000 */
[----:B------:R-:W-:-:S02]  /*5050*/  R2UR UR24, R2 ;  /* 0x00000000021872ca */ /* 0x000fc400000e0000 */
[----:B------:R-:W-:Y:S01]  /*5060*/  CS2R R2, SRZ ;  /* 0x0000000000027805 */ /* 0x000fe2000001ff00 */
[----:B------:R-:W-:Y:S01]  /*5070*/  UMOV UR10, URZ ;  /* 0x000000ff000a7c82 */ /* 0x000fe20008000000 */
[----:B----4-:R-:W-:Y:S02]  /*5080*/  ULEA UR13, UR4, UR13, 0x18 ;  /* 0x0000000d040d7291 */ /* 0x010fe4000f8ec0ff */
[----:B------:R-:W-:Y:S02]  /*5090*/  UISETP.NE.AND UP3, UPT, UR27, URZ, UPT ;  /* 0x000000ff1b00728c */ /* 0x000fe4000bf65270 */
[----:B------:R-:W-:Y:S02]  /*50a0*/  UIADD3 UR5, UPT, UPT, UR13, 0x4600, URZ ;  /* 0x000046000d057890 */ /* 0x000fe4000fffe0ff */
[----:B------:R-:W-:Y:S02]  /*50b0*/  UIADD3 UR4, UPT, UPT, UR13, 0x2d600, URZ ;  /* 0x0002d6000d047890 */ /* 0x000fe4000fffe0ff */
[----:B-1----:R-:W-:Y:S01]  /*50c0*/  UIADD3 UR6, UPT, UPT, UR6, 0x1f, URZ ;  /* 0x0000001f06067890 */ /* 0x002fe2000fffe0ff */
[----:B---3--:R-:W1:Y:S01]  /*50d0*/  LDS R0, [UR13+0x360] ;  /* 0x0003600dff007984 */ /* 0x008e620008000800 */
[----:B------:R-:W-:-:S02]  /*50e0*/  USHF.R.U32.HI UR5, URZ, 0x4, UR5 ;  /* 0x00000004ff057899 */ /* 0x000fc40008011605 */
[----:B------:R-:W-:Y:S02]  /*50f0*/  USHF.R.S32.HI UR21, URZ, 0x1f, UR6 ;  /* 0x0000001fff157899 */ /* 0x000fe40008011406 */
[----:B------:R-:W-:Y:S02]  /*5100*/  USHF.R.U32.HI UR4, URZ, 0x4, UR4 ;  /* 0x00000004ff047899 */ /* 0x000fe40008011604 */
[----:B------:R-:W-:Y:S02]  /*5110*/  ULEA.HI UR21, UR21, UR6, URZ, 0x5 ;  /* 0x0000000615157291 */ /* 0x000fe4000f8f28ff */
[----:B------:R-:W-:Y:S02]  /*5120*/  ULOP3.LUT UR5, UR5, 0x3fff, URZ, 0xc0, !UPT ;  /* 0x00003fff05057892 */ /* 0x000fe4000f8ec0ff */
[----:B------:R-:W-:Y:S02]  /*5130*/  USHF.R.S32.HI UR21, URZ, 0x5, UR21 ;  /* 0x00000005ff157899 */ /* 0x000fe40008011415 */
[----:B------:R-:W-:-:S02]  /*5140*/  ULOP3.LUT UR18, UR4, 0x3fff, URZ, 0xc0, !UPT ;  /* 0x00003fff04127892 */ /* 0x000fc4000f8ec0ff */
[----:B------:R-:W-:Y:S02]  /*5150*/  UISETP.LT.AND UP0, UPT, UR21, 0x1, UPT ;  /* 0x000000011500788c */ /* 0x000fe4000bf01270 */
[----:B------:R-:W-:Y:S02]  /*5160*/  ULOP3.LUT UR17, UR5, 0x10000, URZ, 0xfc, !UPT ;  /* 0x0001000005117892 */ /* 0x000fe4000f8efcff */
[----:B------:R-:W-:Y:S02]  /*5170*/  ULOP3.LUT UR18, UR18, 0x10000, URZ, 0xfc, !UPT ;  /* 0x0001000012127892 */ /* 0x000fe4000f8efcff */
[----:B------:R-:W-:Y:S01]  /*5180*/  USEL UR25, UR21, 0x1, !UP0 ;  /* 0x0000000115197887 */ /* 0x000fe2000c000000 */
[----:B------:R-:W-:Y:S01]  /*5190*/  UMOV UR11, URZ ;  /* 0x000000ff000b7c82 */ /* 0x000fe20008000000 */
[----:B------:R-:W-:Y:S01]  /*51a0*/  UMOV UR22, 0x0 ;  /* 0x0000000000167882 */ /* 0x000fe20000000000 */
[----:B------:R-:W-:Y:S01]  /*51b0*/  UMOV UR23, 0x10100490 ;  /* 0x1010049000177882 */ /* 0x000fe20000000000 */
[----:B-1----:R-:W-:-:S15]  /*51c0*/  R2UR UR26, R0 ;  /* 0x00000000001a72ca */ /* 0x002fde00000e0000 */
.L_x_112:
[C---:B------:R-:W-:Y:S02]  /*51d0*/  LEA R0, R8.reuse, UR13, 0x3 ;  /* 0x0000000d08007c11 */ /* 0x040fe4000f8e18ff */
[----:B------:R-:W-:Y:S02]  /*51e0*/  SHF.L.U32 R4, R3, 0x1f, RZ ;  /* 0x0000001f03047819 */ /* 0x000fe400000006ff */
[----:B------:R-:W-:Y:S02]  /*51f0*/  LEA R5, R8, UR13, 0x4 ;  /* 0x0000000d08057c11 */ /* 0x000fe4000f8e20ff */
[----:B------:R-:W1:Y:S02]  /*5200*/  SYNCS.PHASECHK.TRANS64.TRYWAIT P0, [R0+URZ+0x2b0], R4 ;  /* 0x0002b004000075a7 */ /* 0x000e6400080011ff */
[----:B-1-3--:R-:W-:Y:S05]  /*5210*/  @!P0 BRA `(.L_x_105) ;  /* 0x0000005000388947 */ /* 0x00afea0003800000 */
.L_x_243:
[----:B-1----:R-:W1:Y:S01]  /*5220*/  LDS.128 R4, [R5+0x340] ;  /* 0x0003400005047984 */ /* 0x002e620000000c00 */
[----:B------:R-:W-:Y:S02]  /*5230*/  VIADD R0, R0, 0x2c0 ;  /* 0x000002c000007836 */ /* 0x000fe40000000000 */
[----:B------:R-:W-:Y:S01]  /*5240*/  VIADD R8, R8, 0x1 ;  /* 0x0000000108087836 */ /* 0x000fe20000000000 */
[----:B------:R-:W-:Y:S01]  /*5250*/  @!PT LDS RZ, [RZ] ;  /* 0x00000000fffff984 */ /* 0x000fe20000000800 */
[----:B------:R-:W-:Y:S01]  /*5260*/  @!PT LDS RZ, [RZ] ;  /* 0x00000000fffff984 */ /* 0x000fe20000000800 */
[----:B------:R-:W-:Y:S01]  /*5270*/  @!PT LDS RZ, [RZ] ;  /* 0x00000000fffff984 */ /* 0x000fe20000000800 */
[----:B------:R-:W-:Y:S01]  /*5280*/  @!PT LDS RZ, [RZ] ;  /* 0x00000000fffff984 */ /* 0x000fe20000000800 */
[----:B------:R2:W-:Y:S06]  /*5290*/  MEMBAR.ALL.CTA ;  /* 0x0000000000007992 */ /* 0x0005ec0000008000 */
[----:B--2---:R-:W2:Y:S01]  /*52a0*/  FENCE.VIEW.ASYNC.S ;  /* 0x00000000000073c6 */ /* 0x004ea20000000000 */
[----:B------:R-:W-:-:S04]  /*52b0*/  PRMT R0, RZ, 0x654, R0 ;  /* 0x00000654ff007816 */ /* 0x000fc80000000000 */
[----:B--2---:R2:W-:Y:S01]  /*52c0*/  SYNCS.ARRIVE.TRANS64.RED.A1T0 RZ, [R0+URZ], RZ ;  /* 0x000000ff00ff79a7 */ /* 0x0045e200081004ff */
[----:B-1----:R-:W-:Y:S01]  /*52d0*/  LOP3.LUT P1, RZ, R6, 0x1, RZ, 0xc0, !PT ;  /* 0x0000000106ff7812 */ /* 0x002fe2000782c0ff */
[----:B--2---:R-:W-:-:S12]  /*52e0*/  BRA.U UP3, `(.L_x_106) ;  /* 0x0000000103cc7547 */ /* 0x004fd8000b800000 */
[----:B------:R-:W1:Y:S01]  /*52f0*/  LDCU UR4, c[0x0][0x38c] ;  /* 0x00007180ff0477ac */ /* 0x000e620008000800 */
[----:B------:R-:W-:Y:S02]  /*5300*/  PLOP3.LUT P2, PT, PT, PT, PT, 0x80, 0x8 ;  /* 0x000000000008781c */ /* 0x000fe40003f4f070 */
[----:B------:R-:W-:Y:S01]  /*5310*/  SHF.L.U32 R4, R9, 0x1f, RZ ;  /* 0x0000001f09047819 */ /* 0x000fe200000006ff */
[----:B------:R-:W-:Y:S02]  /*5320*/  ULEA UR19, UR20, UR13, 0x3 ;  /* 0x0000000d14137291 */ /* 0x000fe4000f8e18ff */
[----:B-1----:R-:W-:-:S06]  /*5330*/  UISETP.GE.AND UP0, UPT, UR4, 0x1, UPT ;  /* 0x000000010400788c */ /* 0x002fcc000bf06270 */
[----:B------:R-:W-:-:S05]  /*5340*/  PLOP3.LUT P0, PT, PT, PT, UP0, 0x80, 0x8 ;  /* 0x000000000008781c */ /* 0x000fca0003f0f008 */
[----:B------:R-:W-:-:S08]  /*5350*/  @UP0 ULEA UR4, UR10, UR13, 0x3 ;  /* 0x0000000d0a040291 */ /* 0x000fd0000f8e18ff */
[----:B------:R-:W-:-:S04]  /*5360*/  @P0 SHF.L.U32 R0, R2, 0x1f, RZ ;  /* 0x0000001f02000819 */ /* 0x000fc800000006ff */
[----:B------:R1:W2:Y:S01]  /*5370*/  @P0 SYNCS.PHASECHK.TRANS64.TRYWAIT P2, [UR4], R0 ;  /* 0x00000000ff0005a7 */ /* 0x0002a20008041104 */
[----:B------:R-:W3:Y:S02]  /*5380*/  SYNCS.PHASECHK.TRANS64.TRYWAIT P0, [UR19+0x2f0], R4 ;  /* 0x0002f004ff0075a7 */ /* 0x000ee40008001113 */
[----:B-123--:R-:W-:Y:S05]  /*5390*/  @!P0 BRA `(.L_x_107) ;  /* 0x0000004c00ec8947 */ /* 0x00efea0003800000 */
.L_x_245:
[----:B------:R-:W-:Y:S01]  /*53a0*/  UMOV UR14, UR11 ;  /* 0x0000000b000e7c82 */ /* 0x000fe20008000000 */
[----:B------:R-:W-:Y:S05]  /*53b0*/  BRA.U !UP0, `(.L_x_108) ;  /* 0x0000000108887547 */ /* 0x000fea000b800000 */
[----:B------:R-:W-:Y:S02]  /*53c0*/  UIADD3 UR14, UPT, UPT, UR25, UR11, URZ ;  /* 0x0000000b190e7290 */ /* 0x000fe4000fffe0ff */
[----:B------:R-:W-:Y:S02]  /*53d0*/  ULEA UR15, UR20, UR26, 0x6 ;  /* 0x0000001a140f7291 */ /* 0x000fe4000f8e30ff */
[----:B------:R-:W-:Y:S01]  /*53e0*/  UPLOP3.LUT UP2, UPT, UPT, UPT, UPT, 0x40, 0x4 ;  /* 0x000000000004789c */ /* 0x000fe20003f4e870 */
[----:B------:R-:W-:Y:S01]  /*53f0*/  UMOV UR12, UR21 ;  /* 0x00000015000c7c82 */ /* 0x000fe20008000000 */
[----:B------:R-:W-:-:S09]  /*5400*/  UMOV UR5, UR10 ;  /* 0x0000000a00057c82 */ /* 0x000fd20008000000 */
.L_x_111:
[----:B--2---:R-:W-:Y:S01]  /*5410*/  ULEA UR6, UR5, UR13, 0x3 ;  /* 0x0000000d05067291 */ /* 0x004fe2000f8e18ff */
[----:B---3--:R-:W-:Y:S11]  /*5420*/  @P2 BRA `(.L_x_109) ;  /* 0x00000000000c2947 */ /* 0x008ff60003800000 */
[----:B-1----:R-:W-:Y:S04]  /*5430*/  SHF.L.U32 R4, R2, 0x1f, RZ ;  /* 0x0000001f02047819 */ /* 0x002fe800000006ff */
[----:B------:R-:W1:Y:S02]  /*5440*/  SYNCS.PHASECHK.TRANS64.TRYWAIT P0, [UR6], R4 ;  /* 0x00000004ff0075a7 */ /* 0x000e640008001106 */
[----:B-1----:R-:W-:Y:S05]  /*5450*/  @!P0 BRA `(.L_x_110) ;  /* 0x0000004c00d48947 */ /* 0x002fea0003800000 */
.L_x_109:
[----:B------:R-:W-:Y:S01]  /*5460*/  UISETP.NE.AND UP0, UPT, UR12, 0x1, UPT ;  /* 0x000000010c00788c */ /* 0x000fe2000bf05270 */
[----:B------:R-:W-:Y:S01]  /*5470*/  PLOP3.LUT P2, PT, PT, PT, PT, 0x80, 0x8 ;  /* 0x000000000008781c */ /* 0x000fe20003f4f070 */
[----:B------:R-:W-:Y:S02]  /*5480*/  UIADD3 UR4, UPT, UPT, UR5, 0x1, URZ ;  /* 0x0000000105047890 */ /* 0x000fe4000fffe0ff */
[----:B------:R-:W-:Y:S02]  /*5490*/  ULEA UR8, UR5, UR18, 0x6 ;  /* 0x0000001205087291 */ /* 0x000fe4000f8e30ff */
[----:B------:R-:W-:Y:S01]  /*54a0*/  UISETP.NE.AND UP1, UPT, UR4, 0x29, UPT ;  /* 0x000000290400788c */ /* 0x000fe2000bf25270 */
[----:B------:R-:W-:Y:S01]  /*54b0*/  PLOP3.LUT P0, PT, PT, PT, UP0, 0x80, 0x8 ;  /* 0x000000000008781c */ /* 0x000fe20003f0f008 */
[----:B------:R-:W-:Y:S02]  /*54c0*/  UIADD3 UR11, UPT, UPT, UR11, 0x1, URZ ;  /* 0x000000010b0b7890 */ /* 0x000fe4000fffe0ff */
[----:B------:R-:W-:Y:S02]  /*54d0*/  USEL UR7, URZ, 0x1, UP1 ;  /* 0x00000001ff077887 */ /* 0x000fe40008800000 */
[----:B------:R-:W-:Y:S01]  /*54e0*/  USEL UR10, UR4, URZ, UP1 ;  /* 0x000000ff040a7287 */ /* 0x000fe20008800000 */
[----:B------:R-:W-:Y:S01]  /*54f0*/  UMOV UR9, 0xc0004010 ;  /* 0xc000401000097882 */ /* 0x000fe20000000000 */
[----:B------:R-:W-:Y:S02]  /*5500*/  UIADD3 UR12, UPT, UPT, UR12, -0x1, URZ ;  /* 0xffffffff0c0c7890 */ /* 0x000fe4000fffe0ff */
[----:B------:R-:W-:Y:S01]  /*5510*/  LOP3.LUT R2, R2, UR7, RZ, 0x3c, !PT ;  /* 0x0000000702027c12 */ /* 0x000fe2000f8e3cff */
[----:B------:R-:W-:Y:S01]  /*5520*/  @UP0 ULEA UR4, UR10, UR13, 0x3 ;  /* 0x0000000d0a040291 */ /* 0x000fe2000f8e18ff */
[----:B------:R-:W-:Y:S02]  /*5530*/  UMOV UR7, 0xc0004010 ;  /* 0xc000401000077882 */ /* 0x000fe40000000000 */
[----:B-1----:R-:W-:Y:S01]  /*5540*/  @P0 SHF.L.U32 R0, R2, 0x1f, RZ ;  /* 0x0000001f02000819 */ /* 0x002fe200000006ff */
[----:B------:R-:W-:Y:S05]  /*5550*/  UISETP.NE.AND UP0, UPT, UR11, UR14, UPT ;  /* 0x0000000e0b00728c */ /* 0x000fea000bf05270 */
[----:B------:R2:W3:Y:S01]  /*5560*/  @P0 SYNCS.PHASECHK.TRANS64.TRYWAIT P2, [UR4], R0 ;  /* 0x00000000ff0005a7 */ /* 0x0004e20008041104 */
[----:B------:R-:W-:Y:S02]  /*5570*/  UIADD3 UR4, UPT, UPT, UR6, 0x148, URZ ;  /* 0x0000014806047890 */ /* 0x000fe4000fffe0ff */
[----:B------:R-:W-:Y:S03]  /*5580*/  ULEA UR6, UR5, UR17, 0x8 ;  /* 0x0000001105067291 */ /* 0x000fe6000f8e40ff */
[----:B------:R-:W-:Y:S06]  /*5590*/  UMOV UR5, UR10 ;  /* 0x0000000a00057c82 */ /* 0x000fec0008000000 */
[----:B------:R2:W-:Y:S01]  /*55a0*/  UTCQMMA.2CTA gdesc[UR6], gdesc[UR8], tmem[UR15], tmem[UR22], idesc[UR23], UP2 ;  /* 0x00ff1608060075ea */ /* 0x0005e2000920030f */
[----:B------:R-:W-:Y:S01]  /*55b0*/  UPLOP3.LUT UP2, UPT, UPT, UPT, UPT, 0x80, 0x8 ;  /* 0x000000000008789c */ /* 0x000fe20003f4f070 */
[----:B------:R2:W-:Y:S01]  /*55c0*/  UTCBAR.2CTA.MULTICAST [UR4], URZ, UR16 ;  /* 0x000000ff040073e9 */ /* 0x0005e20008200810 */
[----:B------:R-:W-:Y:S09]  /*55d0*/  BRA.U UP0, `(.L_x_111) ;  /* 0xfffffffd008c7547 */ /* 0x000ff2000b83ffff */
.L_x_108:
[----:B--2---:R-:W-:Y:S01]  /*55e0*/  UIADD3 UR4, UPT, UPT, UR19, 0x2d0, URZ ;  /* 0x000002d013047890 */ /* 0x004fe2000fffe0ff */
[----:B------:R-:W-:-:S08]  /*55f0*/  UMOV UR11, UR14 ;  /* 0x0000000e000b7c82 */ /* 0x000fd00008000000 */
[----:B------:R2:W-:Y:S01]  /*5600*/  UTCBAR.2CTA.MULTICAST [UR4], URZ, UR24 ;  /* 0x000000ff040073e9 */ /* 0x0005e20008200818 */
[----:B------:R-:W-:Y:S02]  /*5610*/  NOP ;  /* 0x0000000000007918 */ /* 0x000fe40000000000 */
.L_x_106:
[----:B--2---:R-:W-:Y:S01]  /*5620*/  UIADD3 UR4, UPT, UPT, UR20, 0x1, URZ ;  /* 0x0000000114047890 */ /* 0x004fe2000fffe0ff */
[----:B------:R-:W-:-:S03]  /*5630*/  ISETP.NE.AND P0, PT, R8, 0x2, PT ;  /* 0x000000020800780c */ /* 0x000fc60003f05270 */
[----:B------:R-:W-:Y:S01]  /*5640*/  UISETP.NE.AND UP0, UPT, UR4, 0x4, UPT ;  /* 0x000000040400788c */ /* 0x000fe2000bf05270 */
[----:B-1----:R-:W-:Y:S02]  /*5650*/  SEL R0, RZ, 0x1, P0 ;  /* 0x00000001ff007807 */ /* 0x002fe40000000000 */
[----:B------:R-:W-:Y:S01]  /*5660*/  SEL R8, R8, RZ, P0 ;  /* 0x000000ff08087207 */ /* 0x000fe20000000000 */
[----:B------:R-:W-:Y:S01]  /*5670*/  USEL UR5, URZ, 0x1, UP0 ;  /* 0x00000001ff057887 */ /* 0x000fe20008000000 */
[----:B------:R-:W-:Y:S01]  /*5680*/  LOP3.LUT R3, R3, R0, RZ, 0x3c, !PT ;  /* 0x0000000003037212 */ /* 0x000fe200078e3cff */
[----:B------:R-:W-:-:S04]  /*5690*/  USEL UR20, UR4, URZ, UP0 ;  /* 0x000000ff04147287 */ /* 0x000fc80008000000 */
[----:B------:R-:W-:Y:S01]  /*56a0*/  LOP3.LUT R9, R9, UR5, RZ, 0x3c, !PT ;  /* 0x0000000509097c12 */ /* 0x000fe2000f8e3cff */
[----:B------:R-:W-:Y:S07]  /*56b0*/  @P1 BRA `(.L_x_112) ;  /* 0xfffffff800c41947 */ /* 0x000fee000383ffff */
[----:B------:R-:W1:Y:S01]  /*56c0*/  S2UR UR8, SR_CgaCtaId ;  /* 0x00000000000879c3 */ /* 0x000e620000008800 */
[----:B------:R-:W-:Y:S01]  /*56d0*/  ELECT P0, URZ, PT ;  /* 0x0000000000ff782f */ /* 0x000fe20003800000 */
[----:B------:R-:W-:Y:S01]  /*56e0*/  HFMA2 R0, -RZ, RZ, 0, 5.9604644775390625e-08 ;  /* 0x00000001ff007431 */ /* 0x000fe200000001ff */
[----:B------:R-:W-:-:S05]  /*56f0*/  UMOV UR4, 0x40 ;  /* 0x0000004000047882 */ /* 0x000fca0000000000 */
[----:B------:R-:W-:Y:S01]  /*5700*/  UVIRTCOUNT.DEALLOC.SMPOOL 0x80 ;  /* 0x000000800000784c */ /* 0x000fe20000000000 */
[----:B------:R-:W-:Y:S02]  /*5710*/  UISETP.NE.AND UP1, UPT, UR27, URZ, UPT ;  /* 0x000000ff1b00728c */ /* 0x000fe4000bf25270 */
[----:B-1----:R-:W-:-:S09]  /*5720*/  ULEA UR8, UR8, UR4, 0x18 ;  /* 0x0000000408087291 */ /* 0x002fd2000f8ec0ff */
[----:B------:R1:W-:Y:S01]  /*5730*/  @P0 STS.U8 [UR8+0x1c], R0 ;  /* 0x00001c00ff000988 */ /* 0x0003e20008000008 */
[----:B------:R-:W-:Y:S05]  /*5740*/  BRA.U UP1, `(.L_x_113) ;  /* 0x0000000101a07547 */ /* 0x000fea000b800000 */
[----:B------:R-:W-:Y:S01]  /*5750*/  UIADD3 UR7, UPT, UPT, UR13, 0x2f0, URZ ;  /* 0x000002f00d077890 */ /* 0x000fe2000fffe0ff */
[----:B------:R-:W-:-:S03]  /*5760*/  SHF.L.U32 R2, R9, 0x1f, RZ ;  /* 0x0000001f09027819 */ /* 0x000fc600000006ff */
[----:B------:R-:W-:-:S09]  /*5770*/  ULEA UR4, UR20, UR7, 0x3 ;  /* 0x0000000714047291 */ /* 0x000fd2000f8e18ff */
[----:B------:R-:W2:Y:S02]  /*5780*/  SYNCS.PHASECHK.TRANS64.TRYWAIT P0, [UR4], R2 ;  /* 0x00000002ff0075a7 */ /* 0x000ea40008001104 */
[----:B--2---:R-:W-:Y:S05]  /*5790*/  @!P0 BRA `(.L_x_114) ;  /* 0x0000004c001c8947 */ /* 0x004fea0003800000 */
.L_x_248:
        /* <DEDUP_REMOVED lines=9> */
.L_x_250:
        /* <DEDUP_REMOVED lines=9> */
.L_x_252:
[----:B------:R-:W-:-:S04]  /*58c0*/  UIADD3 UR4, UPT, UPT, UR4, 0x1, URZ ;  /* 0x0000000104047890 */ /* 0x000fc8000fffe0ff */
[----:B------:R-:W-:-:S04]  /*58d0*/  UISETP.NE.AND UP0, UPT, UR4, 0x4, UPT ;  /* 0x000000040400788c */ /* 0x000fc8000bf05270 */
[----:B------:R-:W-:Y:S02]  /*58e0*/  USEL UR5, URZ, 0x1, UP0 ;  /* 0x00000001ff057887 */ /* 0x000fe40008000000 */
[----:B------:R-:W-:-:S04]  /*58f0*/  USEL UR4, UR4, URZ, UP0 ;  /* 0x000000ff04047287 */ /* 0x000fc80008000000 */
[----:B------:R-:W-:Y:S01]  /*5900*/  ULEA UR4, UR4, UR7, 0x3 ;  /* 0x0000000704047291 */ /* 0x000fe2000f8e18ff */
[----:B------:R-:W-:-:S04]  /*5910*/  LOP3.LUT R2, R2, UR5, RZ, 0x3c, !PT ;  /* 0x0000000502027c12 */ /* 0x000fc8000f8e3cff */
[----:B------:R-:W-:Y:S01]  /*5920*/  SHF.L.U32 R2, R2, 0x1f, RZ ;  /* 0x0000001f02027819 */ /* 0x000fe200000006ff */
[----:B-1----:R-:W-:-:S04]  /*5930*/  IMAD.U32 R0, RZ, RZ, UR4 ;  /* 0x00000004ff007e24 */ /* 0x002fc8000f8e00ff */
[----:B------:R1:W2:Y:S03]  /*5940*/  SYNCS.PHASECHK.TRANS64.TRYWAIT P0, [R0+URZ], R2 ;  /* 0x00000002000075a7 */ /* 0x0002a600080011ff */
[----:B--2---:R-:W-:Y:S05]  /*5950*/  @!P0 NANOSLEEP.SYNCS 0x989680 ;  /* 0x009896800000895d */ /* 0x004fea0003900000 */
[----:B------:R-:W2:Y:S02]  /*5960*/  @!P0 SYNCS.PHASECHK.TRANS64 P0, [R0+URZ], R2 ;  /* 0x00000002000085a7 */ /* 0x000ea400080010ff */
[----:B--2---:R-:W-:Y:S05]  /*5970*/  @P0 BRA `(.L_x_117) ;  /* 0x0000000000200947 */ /* 0x004fea0003800000 */
.L_x_118:
[----:B--2---:R2:W4:Y:S02]  /*5980*/  SYNCS.PHASECHK.TRANS64.TRYWAIT P0, [R0+URZ], R2 ;  /* 0x00000002000075a7 */ /* 0x00452400080011ff */
[----:B----4-:R-:W-:Y:S05]  /*5990*/  @!P0 NANOSLEEP.SYNCS 0x989680 ;  /* 0x009896800000895d */ /* 0x010fea0003900000 */
[----:B------:R-:W4:Y:S02]  /*59a0*/  @!P0 SYNCS.PHASECHK.TRANS64 P0, [R0+URZ], R2 ;  /* 0x00000002000085a7 */ /* 0x000f2400080010ff */
[----:B----4-:R-:W-:Y:S05]  /*59b0*/  @!P0 BRA `(.L_x_118) ;  /* 0xfffffffc00f08947 */ /* 0x010fea000383ffff */
[----:B------:R-:W-:Y:S05]  /*59c0*/  BRA `(.L_x_117) ;  /* 0x00000000000c7947 */ /* 0x000fea0003800000 */
.L_x_113:
[----:B------:R-:W-:-:S04]  /*59d0*/  UIADD3 UR4, UPT, UPT, UR13, 0x330, URZ ;  /* 0x000003300d047890 */ /* 0x000fc8000fffe0ff */
[----:B------:R-:W-:-:S09]  /*59e0*/  UPRMT UR4, UR29, 0x654, UR4 ;  /* 0x000006541d047896 */ /* 0x000fd20008000004 */
[----:B------:R-:W-:Y:S03]  /*59f0*/  SYNCS.ARRIVE.TRANS64.RED.A1T0 RZ, [UR4], RZ ;  /* 0x000000ffffff79a7 */ /* 0x000fe60008100404 */
.L_x_117:
[----:B-12---:R-:W-:Y:S01]  /*5a00*/  SHF.L.U32 R2, RZ, 0x1f, RZ ;  /* 0x0000001fff027819 */ /* 0x006fe200000006ff */
[----:B------:R-:W-:Y:S01]  /*5a10*/  UIADD3 UR4, UPT, UPT, UR13, 0x330, URZ ;  /* 0x000003300d047890 */ /* 0x000fe2000fffe0ff */
[----:B------:R-:W-:Y:S02]  /*5a20*/  PLOP3.LUT P0, PT, PT, PT, UP1, 0x80, 0x8 ;  /* 0x000000000008781c */ /* 0x000fe40003f0f018 */
[----:B------:R-:W1:Y:S02]  /*5a30*/  SYNCS.PHASECHK.TRANS64.TRYWAIT P1, [UR13+0x330], R2 ;  /* 0x00033002ff0075a7 */ /* 0x000e64000802110d */
[----:B-1----:R-:W-:Y:S09]  /*5a40*/  @!P1 BRA `(.L_x_119) ;  /* 0x0000004800b89947 */ /* 0x002ff20003800000 */
.L_x_254:
[----:B------:R-:W-:Y:S01]  /*5a50*/  @!UP1 UPRMT UR4, UR29, 0x654, UR4 ;  /* 0x000006541d049896 */ /* 0x000fe20008000004 */
[----:B------:R-:W-:Y:S01]  /*5a60*/  UMOV UR5, 0xffff ;  /* 0x0000ffff00057882 */ /* 0x000fe20000000000 */
[----:B------:R-:W-:-:S07]  /*5a70*/  UMOV UR6, 0x1 ;  /* 0x0000000100067882 */ /* 0x000fce0000000000 */
[----:B------:R-:W-:Y:S01]  /*5a80*/  @!P0 SYNCS.ARRIVE.TRANS64.RED.A1T0 RZ, [UR4], RZ ;  /* 0x000000ffffff89a7 */ /* 0x000fe20008100404 */
[----:B------:R-:W-:Y:S01]  /*5a90*/  NOP ;  /* 0x0000000000007918 */ /* 0x000fe20000000000 */
[----:B-1----:R-:W1:Y:S01]  /*5aa0*/  LDS R0, [UR8+0x14] ;  /* 0x00001408ff007984 */ /* 0x002e620008000800 */
[----:B------:R-:W-:-:S04]  /*5ab0*/  ULOP3.LUT UR4, UR26, 0xffff, URZ, 0xc0, !UPT ;  /* 0x0000ffff1a047892 */ /* 0x000fc8000f8ec0ff */
[----:B------:R-:W-:-:S04]  /*5ac0*/  USHF.R.U32.HI UR4, URZ, 0x5, UR4 ;  /* 0x00000005ff047899 */ /* 0x000fc80008011604 */
[----:B------:R-:W-:Y:S02]  /*5ad0*/  USHF.L.U32 UR5, UR5, UR4, URZ ;  /* 0x0000000405057299 */ /* 0x000fe400080006ff */
[----:B------:R-:W-:-:S04]  /*5ae0*/  USHF.L.U32 UR4, UR6, UR4, URZ ;  /* 0x0000000406047299 */ /* 0x000fc800080006ff */
[----:B-1----:R-:W-:-:S04]  /*5af0*/  LOP3.LUT R0, R0, UR5, RZ, 0xc0, !PT ;  /* 0x0000000500007c12 */ /* 0x002fc8000f8ec0ff */
[----:B------:R-:W-:-:S13]  /*5b00*/  ISETP.NE.AND P0, PT, R0, UR5, PT ;  /* 0x0000000500007c0c */ /* 0x000fda000bf05270 */
[----:B------:R-:W-:Y:S05]  /*5b10*/  @P0 BRA `(.L_x_120) ;  /* 0x0000000000580947 */ /* 0x000fea0003800000 */
[----:B------:R-:W1:Y:S02]  /*5b20*/  LDS R0, [UR8+0x18] ;  /* 0x00001808ff007984 */ /* 0x000e640008000800 */
[----:B-1----:R-:W-:-:S04]  /*5b30*/  LOP3.LUT R0, R0, UR4, RZ, 0xc0, !PT ;  /* 0x0000000400007c12 */ /* 0x002fc8000f8ec0ff */
[----:B------:R-:W-:-:S13]  /*5b40*/  ISETP.NE.AND P0, PT, R0, UR4, PT ;  /* 0x0000000400007c0c */ /* 0x000fda000bf05270 */
[----:B------:R-:W-:Y:S05]  /*5b50*/  @P0 BRA `(.L_x_121) ;  /* 0x00000000003c0947 */ /* 0x000fea0003800000 */
[----:B------:R-:W1:Y:S01]  /*5b60*/  S2R R2, SR_LANEID ;  /* 0x0000000000027919 */ /* 0x000e620000000000 */
[----:B------:R-:W-:-:S06]  /*5b70*/  ULOP3.LUT UR5, URZ, UR5, URZ, 0x33, !UPT ;  /* 0x00000005ff057292 */ /* 0x000fcc000f8e33ff */
[----:B------:R-:W-:-:S04]  /*5b80*/  IMAD.U32 R0, RZ, RZ, UR5 ;  /* 0x00000005ff007e24 */ /* 0x000fc8000f8e00ff */
[----:B------:R2:W4:Y:S02]  /*5b90*/  REDUX UR7, R0 ;  /* 0x00000000000773c4 */ /* 0x0005240000000000 */
[----:B------:R1:W-:Y:S01]  /*5ba0*/  UTCATOMSWS.AND URZ, UR5 ;  /* 0x0000000500ff79e3 */ /* 0x0003e20008000000 */
[----:B--2---:R-:W-:Y:S01]  /*5bb0*/  LOP3.LUT R0, RZ, UR4, RZ, 0x33, !PT ;  /* 0x00000004ff007c12 */ /* 0x004fe2000f8e33ff */
[----:B------:R-:W-:Y:S02]  /*5bc0*/  VOTEU.ANY UR4, UPT, PT ;  /* 0x0000000000047886 */ /* 0x000fe400038e0100 */
[----:B------:R-:W-:Y:S02]  /*5bd0*/  UFLO.U32 UR4, UR4 ;  /* 0x00000004000472bd */ /* 0x000fe400080e0000 */
[----:B------:R-:W2:Y:S04]  /*5be0*/  REDUX UR6, R0 ;  /* 0x00000000000673c4 */ /* 0x000ea80000000000 */
[----:B-1----:R-:W-:-:S02]  /*5bf0*/  ISETP.EQ.U32.AND P0, PT, R2, UR4, PT ;  /* 0x0000000402007c0c */ /* 0x002fc4000bf02070 */
[----:B----4-:R-:W-:-:S11]  /*5c00*/  MOV R2, UR7 ;  /* 0x0000000700027c02 */ /* 0x010fd60008000f00 */
[----:B------:R1:W-:Y:S01]  /*5c10*/  @P0 ATOMS.AND RZ, [UR8+0x14], R2 ;  /* 0x00001402ffff098c */ /* 0x0003e2000a800008 */
[----:B--2---:R-:W-:-:S05]  /*5c20*/  IMAD.U32 R0, RZ, RZ, UR6 ;  /* 0x00000006ff007e24 */ /* 0x004fca000f8e00ff */
[----:B------:R1:W-:Y:S01]  /*5c30*/  @P0 ATOMS.AND RZ, [UR8+0x18], R0 ;  /* 0x00001800ffff098c */ /* 0x0003e2000a800008 */
[----:B------:R-:W-:Y:S05]  /*5c40*/  BRA `(.L_x_122) ;  /* 0x0000000000147947 */ /* 0x000fea0003800000 */
.L_x_121:
[----:B------:R-:W-:Y:S02]  /*5c50*/  MOV R2, 0x5c70 ;  /* 0x00005c7000027802 */ /* 0x000fe40000000f00 */
[----:B---3-5:R-:W-:Y:S05]  /*5c60*/  CALL.REL.NOINC `($__internal_0_$__cuda_sm10x_tcgen05_guardrail_trap_col_being_dealloced_not_returned_by_alloc) ;  /* 0x0000004800cc7944 */ /* 0x028fea0003c00000 */
[----:B------:R-:W-:Y:S05]  /*5c70*/  BRA `(.L_x_122) ;  /* 0x0000000000087947 */ /* 0x000fea0003800000 */
.L_x_120:
[----:B------:R-:W-:Y:S02]  /*5c80*/  MOV R2, 0x5ca0 ;  /* 0x00005ca000027802 */ /* 0x000fe40000000f00 */
[----:B---3-5:R-:W-:Y:S05]  /*5c90*/  CALL.REL.NOINC `($__internal_2_$__cuda_sm10x_tcgen05_guardrail_trap_unallocated_columns_being_dealloced) ;  /* 0x0000004800d87944 */ /* 0x028fea0003c00000 */
.L_x_122:
[----:B------:R-:W-:Y:S01]  /*5ca0*/  NOP ;  /* 0x0000000000007918 */ /* 0x000fe20000000000 */
[----:B------:R-:W-:Y:S05]  /*5cb0*/  EXIT ;  /* 0x000000000000794d */ /* 0x000fea0003800000 */
.L_x_93:
[----:B------:R-:W-:-:S09]  /*5cc0*/  UISETP.NE.OR UP0, UPT, UR13, 0x3, !UP4 ;  /* 0x000000030d00788c */ /* 0x000fd2000e705670 */
[----:B------:R-:W-:Y:S05]  /*5cd0*/  BRA.U UP0, `(.L_x_123) ;  /* 0x0000000d00347547 */ /* 0x000fea000b800000 */
[----:B------:R-:W2:Y:S01]  /*5ce0*/  LDCU.64 UR4, c[0x0][0x888] ;  /* 0x00011100ff0477ac */ /* 0x000ea20008000a00 */
[----:B------:R-:W3:Y:S01]  /*5cf0*/  S2UR UR10, SR_CgaCtaId ;  /* 0x00000000000a79c3 */ /* 0x000ee20000008800 */
[----:B------:R-:W-:Y:S02]  /*5d00*/  HFMA2 R9, -RZ, RZ, 0, 0 ;  /* 0x00000000ff097431 */ /* 0x000fe400000001ff */
[----:B------:R-:W-:Y:S01]  /*5d10*/  IMAD.MOV.U32 R11, RZ, RZ, 0x1 ;  /* 0x00000001ff0b7424 */ /* 0x000fe200078e00ff */
[----:B------:R-:W4:Y:S01]  /*5d20*/  LDCU UR33, c[0x0][0x370] ;  /* 0x00006e00ff2177ac */ /* 0x000f220008000800 */
[----:B------:R-:W-:Y:S01]  /*5d30*/  IMAD.MOV.U32 R10, RZ, RZ, RZ ;  /* 0x000000ffff0a7224 */ /* 0x000fe200078e00ff */
[----:B------:R-:W-:Y:S01]  /*5d40*/  MOV R8, 0x2000 ;  /* 0x0000200000087802 */ /* 0x000fe20000000f00 */
[----:B------:R-:W4:Y:S01]  /*5d50*/  LDCU.128 UR28, c[0x0][0xb10] ;  /* 0x00016200ff1c77ac */ /* 0x000f220008000c00 */
[----:B------:R-:W1:Y:S01]  /*5d60*/  LDC.64 R12, c[0x0][0x348] ;  /* 0x0000d200ff0c7b82 */ /* 0x000e620000000a00 */
[----:B------:R-:W3:Y:S01]  /*5d70*/  LDCU UR32, c[0x0][0x374] ;  /* 0x00006e80ff2077ac */ /* 0x000ee20008000800 */
[----:B------:R-:W3:Y:S01]  /*5d80*/  LDCU.64 UR26, c[0x0][0x890] ;  /* 0x00011200ff1a77ac */ /* 0x000ee20008000a00 */
[----:B--2---:R-:W-:Y:S01]  /*5d90*/  UISETP.NE.U32.AND UP0, UPT, UR4, URZ, UPT ;  /* 0x000000ff0400728c */ /* 0x004fe2000bf05070 */
[----:B------:R-:W2:Y:S01]  /*5da0*/  LDCU UR16, c[0x0][0xb0c] ;  /* 0x00016180ff1077ac */ /* 0x000ea20008000800 */
[----:B------:R-:W2:Y:S01]  /*5db0*/  LDCU UR38, c[0x0][0xb20] ;  /* 0x00016400ff2677ac */ /* 0x000ea20008000800 */
[----:B------:R-:W2:Y:S01]  /*5dc0*/  LDCU UR4, c[0x0][0xb30] ;  /* 0x00016600ff0477ac */ /* 0x000ea20008000800 */
[----:B------:R-:W-:Y:S01]  /*5dd0*/  UMOV UR17, 0x400 ;  /* 0x0000040000117882 */ /* 0x000fe20000000000 */
[----:B----4-:R-:W-:-:S02]  /*5de0*/  UIMAD.WIDE.U32 UR6, UR33, UR28, URZ ;  /* 0x0000001c210672a5 */ /* 0x010fc4000f8e00ff */
[----:B---3--:R-:W-:Y:S02]  /*5df0*/  UIMAD.WIDE.U32 UR8, UR32, UR31, URZ ;  /* 0x0000001f200872a5 */ /* 0x008fe4000f8e00ff */
[----:B------:R-:W-:Y:S02]  /*5e00*/  ULEA UR17, UR10, UR17, 0x18 ;  /* 0x000000110a117291 */ /* 0x000fe4000f8ec0ff */
[----:B------:R-:W-:Y:S02]  /*5e10*/  UISETP.NE.U32.AND UP6, UPT, UR26, URZ, UPT ;  /* 0x000000ff1a00728c */ /* 0x000fe4000bfc5070 */
[----:B------:R-:W-:Y:S02]  /*5e20*/  UIADD3 UR34, UPT, UPT, UR17, 0x290, URZ ;  /* 0x0000029011227890 */ /* 0x000fe4000fffe0ff */
[----:B------:R-:W-:Y:S02]  /*5e30*/  UISETP.NE.AND.EX UP5, UPT, UR5, URZ, UPT, UP0 ;  /* 0x000000ff0500728c */ /* 0x000fe4000bfa5300 */
[----:B------:R-:W-:Y:S01]  /*5e40*/  UISETP.NE.AND UP0, UPT, UR42, 0x1, UPT ;  /* 0x000000012a00788c */ /* 0x000fe2000bf05270 */
[----:B------:R-:W-:Y:S01]  /*5e50*/  UMOV UR6, UR7 ;  /* 0x0000000700067c82 */ /* 0x000fe20008000000 */
[----:B------:R-:W-:Y:S01]  /*5e60*/  UMOV UR35, UR9 ;  /* 0x0000000900237c82 */ /* 0x000fe20008000000 */
[----:B--2---:R-:W-:-:S02]  /*5e70*/  UISETP.NE.AND UP0, UPT, UR16, 0x1, UPT ;  /* 0x000000011000788c */ /* 0x004fc4000bf05270 */
[----:B------:R-:W-:Y:S02]  /*5e80*/  UPLOP3.LUT UP4, UPT, UPT, UPT, UPT, 0x40, 0x4 ;  /* 0x000000000004789c */ /* 0x000fe40003f8e870 */
[----:B------:R-:W-:Y:S01]  /*5e90*/  UISETP.GE.AND UP2, UPT, UR42, 0x1, UPT ;  /* 0x000000012a00788c */ /* 0x000fe2000bf46270 */
[----:B------:R-:W2:Y:S01]  /*5ea0*/  LDCU.64 UR14, c[0x0][0xb28] ;  /* 0x00016500ff0e77ac */ /* 0x000ea20008000a00 */
[----:B------:R-:W-:Y:S02]  /*5eb0*/  UISETP.NE.AND.EX UP6, UPT, UR27, URZ, UPT, UP6 ;  /* 0x000000ff1b00728c */ /* 0x000fe4000bfc5360 */
[----:B------:R-:W-:Y:S02]  /*5ec0*/  UPRMT UR34, UR10, 0x654, UR34 ;  /* 0x000006540a227896 */ /* 0x000fe40008000022 */
[----:B------:R-:W-:Y:S02]  /*5ed0*/  USHF.R.U32.HI UR37, URZ, UR29, UR6 ;  /* 0x0000001dff257299 */ /* 0x000fe40008011606 */
[----:B------:R-:W-:-:S02]  /*5ee0*/  USHF.R.U32.HI UR35, URZ, UR38, UR35 ;  /* 0x00000026ff237299 */ /* 0x000fc40008011623 */
[----:B------:R-:W-:Y:S02]  /*5ef0*/  UISETP.NE.AND UP0, UPT, UR30, 0x1, UPT ;  /* 0x000000011e00788c */ /* 0x000fe4000bf05270 */
[----:B-1----:R-:W-:-:S11]  /*5f00*/  UISETP.NE.AND UP3, UPT, UR4, 0x1, UPT ;  /* 0x000000010400788c */ /* 0x002fd6000bf65270 */
.L_x_131:
[C---:B------:R-:W-:Y:S02]  /*5f10*/  LEA R3, R10.reuse, UR17, 0x3 ;  /* 0x000000110a037c11 */ /* 0x040fe4000f8e18ff */
[----:B------:R-:W-:Y:S02]  /*5f20*/  SHF.L.U32 R0, R9, 0x1f, RZ ;  /* 0x0000001f09007819 */ /* 0x000fe400000006ff */
[----:B------:R-:W-:Y:S02]  /*5f30*/  LEA R4, R10, UR17, 0x4 ;  /* 0x000000110a047c11 */ /* 0x000fe4000f8e20ff */
[----:B-1----:R-:W1:Y:S02]  /*5f40*/  SYNCS.PHASECHK.TRANS64.TRYWAIT P0, [R3+URZ+0x2b0], R0 ;  /* 0x0002b000030075a7 */ /* 0x002e6400080011ff */
[----:B-1----:R-:W-:Y:S05]  /*5f50*/  @!P0 BRA `(.L_x_124) ;  /* 0x00000044008c8947 */ /* 0x002fea0003800000 */
.L_x_255:
        /* <DEDUP_REMOVED lines=8> */
[----:B---3--:R-:W-:Y:S11]  /*5fe0*/  LOP3.LUT P0, RZ, R6, 0x1, RZ, 0xc0, !PT ;  /* 0x0000000106ff7812 */ /* 0x008ff6000780c0ff */
[----:B------:R-:W-:Y:S02]  /*5ff0*/  @!UPT UIADD3 URZ, UPT, UPT, URZ, URZ, URZ ;  /* 0x000000fffffff290 */ /* 0x000fe4000fffe0ff */
[----:B----4-:R-:W-:Y:S01]  /*6000*/  VOTEU.ANY UP2, P0 ;  /* 0x0000000000ff7886 */ /* 0x010fe20000040100 */
[----:B------:R-:W-:Y:S11]  /*6010*/  PLOP3.LUT P0, PT, PT, PT, UP2, 0x80, 0x8 ;  /* 0x000000000008781c */ /* 0x000ff60003f0f028 */
[----:B------:R-:W-:Y:S02]  /*6020*/  @!UPT UIADD3 URZ, UPT, UPT, URZ, URZ, URZ ;  /* 0x000000fffffff290 */ /* 0x000fe4000fffe0ff */
[----:B-1----:R-:W-:Y:S02]  /*6030*/  @P0 SHF.R.U32.HI R0, RZ, 0x10, R5 ;  /* 0x00000010ff000819 */ /* 0x002fe40000011605 */
[----:B------:R-:W-:Y:S02]  /*6040*/  @P0 MOV R2, R4 ;  /* 0x0000000400020202 */ /* 0x000fe40000000f00 */
[----:B------:R-:W-:Y:S01]  /*6050*/  @P0 R2UR UR4, R0 ;  /* 0x00000000000402ca */ /* 0x000fe200000e0000 */
[----:B------:R-:W-:Y:S01]  /*6060*/  VIADD R0, R3, 0x2c0 ;  /* 0x000002c003007836 */ /* 0x000fe20000000000 */
[----:B------:R-:W-:Y:S02]  /*6070*/  @P0 LOP3.LUT R4, R5, 0xffff, RZ, 0xc0, !PT ;  /* 0x0000ffff05040812 */ /* 0x000fe400078ec0ff */
[----:B------:R-:W-:Y:S02]  /*6080*/  @P0 R2UR UR6, R2 ;  /* 0x00000000020602ca */ /* 0x000fe400000e0000 */
[----:B------:R-:W-:Y:S02]  /*6090*/  PRMT R0, RZ, 0x654, R0 ;  /* 0x00000654ff007816 */ /* 0x000fe40000000000 */
[----:B------:R-:W-:Y:S02]  /*60a0*/  @P0 R2UR UR5, R4 ;  /* 0x00000000040502ca */ /* 0x000fe400000e0000 */
[----:B------:R1:W-:Y:S03]  /*60b0*/  SYNCS.ARRIVE.TRANS64.RED.A1T0 RZ, [R0+URZ], RZ ;  /* 0x000000ff00ff79a7 */ /* 0x0003e600081004ff */
[----:B------:R-:W-:Y:S04]  /*60c0*/  @UP2 UMOV UR25, UR4 ;  /* 0x0000000400192c82 */ /* 0x000fe80008000000 */
[----:B------:R-:W-:Y:S04]  /*60d0*/  @UP2 UMOV UR13, UR6 ;  /* 0x00000006000d2c82 */ /* 0x000fe80008000000 */
[----:B------:R-:W-:Y:S01]  /*60e0*/  @UP2 UMOV UR7, UR5 ;  /* 0x0000000500072c82 */ /* 0x000fe20008000000 */
[----:B------:R-:W-:Y:S05]  /*60f0*/  BRA.U !UP0, `(.L_x_125) ;  /* 0x0000000108c07547 */ /* 0x000fea000b800000 */
[----:B------:R-:W-:Y:S02]  /*6100*/  UIMAD.WIDE.U32 UR10, UR7, UR31, URZ ;  /* 0x0000001f070a72a5 */ /* 0x000fe4000f8e00ff */
[----:B------:R-:W-:Y:S02]  /*6110*/  UP2UR UR12, UPR, URZ, 0x4 ;  /* 0x00000004ff0c7883 */ /* 0x000fe40008000000 */
[----:B------:R-:W-:Y:S02]  /*6120*/  UISETP.NE.AND UP2, UPT, UR30, 0x1, UPT ;  /* 0x000000011e00788c */ /* 0x000fe4000bf45270 */
[----:B------:R-:W-:Y:S02]  /*6130*/  UIMAD.WIDE.U32 UR18, UR13, UR28, URZ ;  /* 0x0000001c0d1272a5 */ /* 0x000fe4000f8e00ff */
[----:B------:R-:W-:Y:S02]  /*6140*/  USEL UR4, UR32, UR35, !UP2 ;  /* 0x0000002320047287 */ /* 0x000fe4000d000000 */
[----:B------:R-:W-:Y:S02]  /*6150*/  UISETP.NE.AND UP0, UPT, UR16, 0x1, UPT ;  /* 0x000000011000788c */ /* 0x000fe4000bf05270 */
[----:B------:R-:W-:Y:S02]  /*6160*/  UP2UR UR24, UPR, URZ, 0x2 ;  /* 0x00000002ff187883 */ /* 0x000fe40008000000 */
[----:B------:R-:W-:Y:S02]  /*6170*/  UISETP.NE.AND UP1, UPT, UR42, 0x1, UPT ;  /* 0x000000012a00788c */ /* 0x000fe4000bf25270 */
[----:B--2---:R-:W-:Y:S02]  /*6180*/  UIMAD.WIDE.U32 UR20, UR4, UR14, URZ ;  /* 0x0000000e041472a5 */ /* 0x004fe4000f8e00ff */
[----:B------:R-:W-:Y:S01]  /*6190*/  USEL UR8, UR33, UR37, !UP0 ;  /* 0x0000002521087287 */ /* 0x000fe2000c000000 */
[----:B------:R-:W-:Y:S02]  /*61a0*/  UMOV UR5, UR11 ;  /* 0x0000000b00057c82 */ /* 0x000fe40008000000 */
[----:B------:R-:W-:Y:S02]  /*61b0*/  USHF.R.U32.HI UR6, URZ, UR38, UR5 ;  /* 0x00000026ff067299 */ /* 0x000fe40008011605 */
[----:B------:R-:W-:Y:S02]  /*61c0*/  UIMAD.WIDE.U32 UR22, UR8, UR14, URZ ;  /* 0x0000000e081672a5 */ /* 0x000fe4000f8e00ff */
[----:B------:R-:W-:Y:S02]  /*61d0*/  USEL UR6, UR7, UR6, !UP2 ;  /* 0x0000000607067287 */ /* 0x000fe4000d000000 */
[----:B------:R-:W-:Y:S02]  /*61e0*/  UISETP.NE.AND UP2, UPT, UR12, URZ, UPT ;  /* 0x000000ff0c00728c */ /* 0x000fe4000bf45270 */
[----:B------:R-:W-:Y:S01]  /*61f0*/  UIMAD.WIDE.U32 UR10, UR6, UR14, URZ ;  /* 0x0000000e060a72a5 */ /* 0x000fe2000f8e00ff */
[----:B------:R-:W-:Y:S02]  /*6200*/  UMOV UR5, UR19 ;  /* 0x0000001300057c82 */ /* 0x000fe40008000000 */
[----:B------:R-:W-:Y:S03]  /*6210*/  USHF.R.U32.HI UR9, URZ, UR29, UR5 ;  /* 0x0000001dff097299 */ /* 0x000fe60008011605 */
[----:B------:R-:W-:Y:S02]  /*6220*/  UMOV UR5, UR21 ;  /* 0x0000001500057c82 */ /* 0x000fe40008000000 */
[----:B------:R-:W-:Y:S03]  /*6230*/  @UP1 USHF.R.U32.HI UR4, URZ, UR15, UR5 ;  /* 0x0000000fff041299 */ /* 0x000fe60008011605 */
[----:B------:R-:W-:Y:S01]  /*6240*/  UMOV UR5, UR23 ;  /* 0x0000001700057c82 */ /* 0x000fe20008000000 */
[----:B------:R-:W-:Y:S02]  /*6250*/  UIMAD UR4, UR42, UR4, URZ ;  /* 0x000000042a0472a4 */ /* 0x000fe4000f8e02ff */
[----:B------:R-:W-:Y:S02]  /*6260*/  @UP1 USHF.R.U32.HI UR8, URZ, UR15, UR5 ;  /* 0x0000000fff081299 */ /* 0x000fe40008011605 */
[----:B------:R-:W-:Y:S02]  /*6270*/  USEL UR5, UR13, UR9, !UP0 ;  /* 0x000000090d057287 */ /* 0x000fe4000c000000 */
[----:B------:R-:W-:Y:S02]  /*6280*/  UIMAD UR9, UR42, UR8, URZ ;  /* 0x000000082a0972a4 */ /* 0x000fe4000f8e02ff */
[----:B------:R-:W-:Y:S03]  /*6290*/  UISETP.GE.AND UP0, UPT, UR6, UR4, UPT ;  /* 0x000000040600728c */ /* 0x000fe6000bf06270 */
[----:B------:R-:W-:Y:S01]  /*62a0*/  UMOV UR4, UR11 ;  /* 0x0000000b00047c82 */ /* 0x000fe20008000000 */
[----:B------:R-:W-:Y:S02]  /*62b0*/  UISETP.GE.OR UP0, UPT, UR5, UR9, UP0 ;  /* 0x000000090500728c */ /* 0x000fe40008706670 */
[----:B------:R-:W-:Y:S02]  /*62c0*/  USHF.R.U32.HI UR4, URZ, UR15, UR4 ;  /* 0x0000000fff047299 */ /* 0x000fe40008011604 */
[----:B------:R-:W-:Y:S02]  /*62d0*/  UIMAD.WIDE.U32 UR10, UR5, UR14, URZ ;  /* 0x0000000e050a72a5 */ /* 0x000fe4000f8e00ff */
[----:B------:R-:W-:Y:S04]  /*62e0*/  USEL UR12, UR6, UR4, !UP1 ;  /* 0x00000004060c7287 */ /* 0x000fe8000c800000 */
[----:B------:R-:W-:Y:S01]  /*62f0*/  UIADD3 UR9, UPT, UPT, -UR12, URZ, URZ ;  /* 0x000000ff0c097290 */ /* 0x000fe2000fffe1ff */
[----:B------:R-:W-:Y:S02]  /*6300*/  @!UP0 UMOV UR4, UR11 ;  /* 0x0000000b00048c82 */ /* 0x000fe40008000000 */
[----:B------:R-:W-:Y:S02]  /*6310*/  @!UP0 USHF.R.U32.HI UR4, URZ, UR15, UR4 ;  /* 0x0000000fff048299 */ /* 0x000fe40008011604 */
[----:B------:R-:W-:Y:S02]  /*6320*/  UIMAD UR9, UR42, UR9, UR6 ;  /* 0x000000092a0972a4 */ /* 0x000fe4000f8e0206 */
[----:B------:R-:W-:Y:S02]  /*6330*/  @!UP0 USEL UR4, UR5, UR4, !UP1 ;  /* 0x0000000405048287 */ /* 0x000fe4000c800000 */
[----:B------:R-:W-:Y:S02]  /*6340*/  UISETP.NE.AND UP1, UPT, UR24, URZ, UPT ;  /* 0x000000ff1800728c */ /* 0x000fe4000bf25270 */
[----:B------:R-:W-:Y:S02]  /*6350*/  @!UP0 UIMAD UR9, UR8, UR9, UR4 ;  /* 0x00000009080982a4 */ /* 0x000fe4000f8e0204 */
[----:B------:R-:W-:Y:S02]  /*6360*/  @!UP0 UIADD3 UR10, UPT, UPT, UR12, -UR4, URZ ;  /* 0x800000040c0a8290 */ /* 0x000fe4000fffe0ff */
[----:B------:R-:W-:Y:S02]  /*6370*/  UIADD3 UR4, UPT, UPT, -UR5, URZ, URZ ;  /* 0x000000ff05047290 */ /* 0x000fe4000fffe1ff */
[----:B------:R-:W-:Y:S02]  /*6380*/  UIADD3 UR8, UPT, UPT, -UR6, URZ, URZ ;  /* 0x000000ff06087290 */ /* 0x000fe4000fffe1ff */
[----:B------:R-:W-:Y:S02]  /*6390*/  @!UP0 UIMAD UR6, UR10, UR42, UR5 ;  /* 0x0000002a0a0682a4 */ /* 0x000fe4000f8e0205 */
[----:B------:R-:W-:Y:S02]  /*63a0*/  UIMAD UR13, UR16, UR4, UR13 ;  /* 0x00000004100d72a4 */ /* 0x000fe4000f8e020d */
[----:B------:R-:W-:Y:S01]  /*63b0*/  UIMAD UR7, UR30, UR8, UR7 ;  /* 0x000000081e0772a4 */ /* 0x000fe2000f8e0207 */
[----:B------:R-:W-:Y:S02]  /*63c0*/  @!UP0 UMOV UR5, UR9 ;  /* 0x0000000900058c82 */ /* 0x000fe40008000000 */
[----:B------:R-:W-:Y:S02]  /*63d0*/  UIMAD UR13, UR5, UR16, UR13 ;  /* 0x00000010050d72a4 */ /* 0x000fe4000f8e020d */
[----:B------:R-:W-:Y:S11]  /*63e0*/  UIMAD UR7, UR6, UR30, UR7 ;  /* 0x0000001e060772a4 */ /* 0x000ff6000f8e0207 */
[----:B------:R-:W-:Y:S01]  /*63f0*/  @!UPT UIADD3 URZ, UPT, UPT, URZ, URZ, URZ ;  /* 0x000000fffffff290 */ /* 0x000fe2000fffe0ff */
.L_x_125:
[----:B------:R-:W3:Y:S01]  /*6400*/  @!UP3 LDCU.128 UR20, c[0x0][0xb10] ;  /* 0x00016200ff14b7ac */ /* 0x000ee20008000c00 */
[----:B------:R-:W-:Y:S02]  /*6410*/  ISETP.NE.U32.AND P0, PT, RZ, UR26, PT ;  /* 0x0000001aff007c0c */ /* 0x000fe4000bf05070 */
[----:B------:R-:W-:Y:S02]  /*6420*/  SHF.L.U32 R2, R11, 0x1f, RZ ;  /* 0x0000001f0b027819 */ /* 0x000fe400000006ff */
[----:B------:R-:W-:Y:S01]  /*6430*/  ISETP.NE.AND.EX P0, PT, RZ, UR27, PT, P0 ;  /* 0x0000001bff007c0c */ /* 0x000fe2000bf05300 */
[----:B------:R-:W4:Y:S01]  /*6440*/  @!UP3 LDCU UR5, c[0x0][0xb0c] ;  /* 0x00016180ff05b7ac */ /* 0x000f220008000800 */
[----:B---3--:R-:W-:Y:S07]  /*6450*/  UIMAD.WIDE.U32 UR8, UR13, UR20, URZ ;  /* 0x000000140d0872a5 */ /* 0x008fee000f8e00ff */
[----:B------:R-:W-:Y:S01]  /*6460*/  @!UP3 UMOV UR4, UR9 ;  /* 0x000000090004bc82 */ /* 0x000fe20008000000 */
[----:B----4-:R-:W-:Y:S02]  /*6470*/  @!UP3 UISETP.NE.AND UP0, UPT, UR5, 0x1, UPT ;  /* 0x000000010500b88c */ /* 0x010fe4000bf05270 */
[----:B------:R-:W-:Y:S02]  /*6480*/  @!UP3 USHF.R.U32.HI UR4, URZ, UR21, UR4 ;  /* 0x00000015ff04b299 */ /* 0x000fe40008011604 */
[----:B------:R-:W-:Y:S02]  /*6490*/  UIMAD.WIDE.U32 UR8, UR7, UR23, URZ ;  /* 0x00000017070872a5 */ /* 0x000fe4000f8e00ff */
[----:B------:R-:W-:Y:S02]  /*64a0*/  @!UP3 USEL UR10, UR13, UR4, !UP0 ;  /* 0x000000040d0ab287 */ /* 0x000fe4000c000000 */
[----:B------:R-:W-:Y:S03]  /*64b0*/  @!UP3 UISETP.NE.AND UP0, UPT, UR22, 0x1, UPT ;  /* 0x000000011600b88c */ /* 0x000fe6000bf05270 */
[----:B------:R-:W-:Y:S02]  /*64c0*/  @!UP3 UMOV UR6, UR9 ;  /* 0x000000090006bc82 */ /* 0x000fe40008000000 */
[----:B------:R-:W3:Y:S02]  /*64d0*/  @!UP3 LDCU UR4, c[0x0][0xb20] ;  /* 0x00016400ff04b7ac */ /* 0x000ee40008000800 */
[----:B---3--:R-:W-:Y:S04]  /*64e0*/  @!UP3 USHF.R.U32.HI UR6, URZ, UR4, UR6 ;  /* 0x00000004ff06b299 */ /* 0x008fe80008011606 */
[----:B------:R-:W-:Y:S04]  /*64f0*/  @!UP3 USEL UR6, UR7, UR6, !UP0 ;  /* 0x000000060706b287 */ /* 0x000fe8000c000000 */
[----:B------:R-:W-:Y:S02]  /*6500*/  @!UP3 UIADD3 UR4, UPT, UPT, -UR10, UR6, URZ ;  /* 0x000000060a04b290 */ /* 0x000fe4000fffe1ff */
[----:B------:R-:W-:Y:S02]  /*6510*/  @!UP3 UIADD3 UR6, UPT, UPT, UR10, -UR6, URZ ;  /* 0x800000060a06b290 */ /* 0x000fe4000fffe0ff */
[----:B------:R-:W-:Y:S02]  /*6520*/  @!UP3 UIMAD UR13, UR4, UR5, UR13 ;  /* 0x00000005040db2a4 */ /* 0x000fe4000f8e020d */
[----:B------:R-:W-:Y:S01]  /*6530*/  @!UP3 UIMAD UR7, UR6, UR22, UR7 ;  /* 0x000000160607b2a4 */ /* 0x000fe2000f8e0207 */
[----:B------:R-:W-:Y:S11]  /*6540*/  BRA.U UP4, `(.L_x_126) ;  /* 0x0000000104107547 */ /* 0x000ff6000b800000 */
[----:B------:R-:W-:Y:S04]  /*6550*/  MOV R3, UR43 ;  /* 0x0000002b00037c02 */ /* 0x000fe80008000f00 */
[----:B------:R-:W-:Y:S04]  /*6560*/  SHF.L.U32 R3, R3, 0x1f, RZ ;  /* 0x0000001f03037819 */ /* 0x000fe800000006ff */
[----:B------:R-:W3:Y:S02]  /*6570*/  SYNCS.PHASECHK.TRANS64.TRYWAIT P1, [UR17+0x2a8], R3 ;  /* 0x0002a803ff0075a7 */ /* 0x000ee40008021111 */
[----:B---3--:R-:W-:Y:S05]  /*6580*/  @!P1 BRA `(.L_x_127) ;  /* 0x0000004000149947 */ /* 0x008fea0003800000 */
.L_x_126:
[----:B------:R-:W-:Y:S05]  /*6590*/  BRA.U !UP6, `(.L_x_128) ;  /* 0x000000010e387547 */ /* 0x000fea000b800000 */
[----:B------:R-:W-:Y:S01]  /*65a0*/  UPLOP3.LUT UP1, UPT, UPT, UPT, UP5, 0x80, 0x8 ;  /* 0x000000000008789c */ /* 0x000fe20003f2f050 */
[----:B-1----:R-:W-:Y:S01]  /*65b0*/  HFMA2 R0, -RZ, RZ, 0, 5.9604644775390625e-08 ;  /* 0x00000001ff007431 */ /* 0x002fe200000001ff */
[----:B------:R-:W1:Y:S01]  /*65c0*/  LDCU.64 UR8, c[0x0][0x358] ;  /* 0x00006b00ff0877ac */ /* 0x000e620008000a00 */
[----:B------:R-:W-:Y:S03]  /*65d0*/  IMAD.MOV.U32 R141, RZ, RZ, 0x1 ;  /* 0x00000001ff8d7424 */ /* 0x000fe600078e00ff */
[----:B------:R-:W-:Y:S05]  /*65e0*/  PLOP3.LUT P1, PT, PT, PT, UP1, 0x80, 0x8 ;  /* 0x000000000008781c */ /* 0x000fea0003f2f018 */
[----:B------:R-:W3:Y:S01]  /*65f0*/  @UP1 LDCU.64 UR4, c[0x0][0x888] ;  /* 0x00011100ff0417ac */ /* 0x000ee20008000a00 */
[----:B------:R-:W-:Y:S07]  /*6600*/  @UP1 UIMAD UR6, UR36, UR26, URZ ;  /* 0x0000001a240612a4 */ /* 0x000fee000f8e02ff */
[----:B------:R-:W-:Y:S01]  /*6610*/  @!P1 PRMT R141, R0, 0x7610, R141 ;  /* 0x00007610008d9816 */ /* 0x000fe2000000008d */
[----:B---3--:R-:W-:Y:S06]  /*6620*/  @UP1 UIMAD.WIDE UR4, UR6, 0x4, UR4 ;  /* 0x00000004060418a5 */ /* 0x008fec000f8e0204 */
[----:B------:R-:W-:Y:S01]  /*6630*/  IMAD.U32 R4, RZ, RZ, UR4 ;  /* 0x00000004ff047e24 */ /* 0x000fe2000f8e00ff */
[----:B------:R-:W-:Y:S04]  /*6640*/  MOV R5, UR5 ;  /* 0x0000000500057c02 */ /* 0x000fe80008000f00 */
[----:B------:R-:W3:Y:S01]  /*6650*/  @!UP1 LDCU UR4, c[0x0][0x880] ;  /* 0x00011000ff0497ac */ /* 0x000ee20008000800 */
[----:B-1---5:R4:W5:Y:S02]  /*6660*/  @P1 LDG.E R71, desc[UR8][R4.64] ;  /* 0x0000000804471981 */ /* 0x022964000c1e1900 */
[----:B---34-:R-:W-:Y:S07]  /*6670*/  @!P1 IMAD.U32 R71, RZ, RZ, UR4 ;  /* 0x00000004ff479e24 */ /* 0x018fee000f8e00ff */
.L_x_128:
[----:B-----5:R-:W-:Y:S01]  /*6680*/  @!P0 FSETP.EQ.AND P2, PT, R71, RZ, PT ;  /* 0x000000ff4700820b */ /* 0x020fe20003f42000 */
[----:B------:R-:W-:Y:S01]  /*6690*/  @!UPT UIADD3 URZ, UPT, UPT, URZ, URZ, URZ ;  /* 0x000000fffffff290 */ /* 0x000fe2000fffe0ff */
[----:B------:R-:W-:Y:S11]  /*66a0*/  @!P0 BRA `(.L_x_129) ;  /* 0x0000000000148947 */ /* 0x000ff60003800000 */
[----:B------:R-:W-:Y:S02]  /*66b0*/  LOP3.LUT P0, RZ, R141, 0xff, RZ, 0xc0, !PT ;  /* 0x000000ff8dff7812 */ /* 0x000fe4000780c0ff */
[----:B------:R-:W-:Y:S04]  /*66c0*/  PLOP3.LUT P2, PT, PT, PT, UP1, 0x80, 0x8 ;  /* 0x000000000008781c */ /* 0x000fe80003f4f018 */
[----:B------:R-:W-:Y:S07]  /*66d0*/  PLOP3.LUT P2, PT, P2, PT, PT, 0x8, 0x80 ;  /* 0x000000000080781c */ /* 0x000fee000174e170 */
[----:B------:R-:W-:Y:S11]  /*66e0*/  @P0 FSETP.EQ.AND P2, PT, R71, RZ, PT ;  /* 0x000000ff4700020b */ /* 0x000ff60003f42000 */
[----:B------:R-:W-:Y:S02]  /*66f0*/  @!UPT UIADD3 URZ, UPT, UPT, URZ, URZ, URZ ;  /* 0x000000fffffff290 */ /* 0x000fe4000fffe0ff */
.L_x_129:
[----:B------:R-:W3:Y:S01]  /*6700*/  SYNCS.PHASECHK.TRANS64.TRYWAIT P0, [UR17+0x298], R2 ;  /* 0x00029802ff0075a7 */ /* 0x000ee20008001111 */
[----:B------:R-:W-:Y:S02]  /*6710*/  ELECT P1, URZ, PT ;  /* 0x0000000000ff782f */ /* 0x000fe40003820000 */
[----:B------:R-:W-:Y:S01]  /*6720*/  IADD3 R10, PT, PT, R10, 0x1, RZ ;  /* 0x000000010a0a7810 */ /* 0x000fe20007ffe0ff */
[----:B---3--:R-:W-:Y:S10]  /*6730*/  @!P0 BRA `(.L_x_130) ;  /* 0x0000003c00c08947 */ /* 0x008ff40003800000 */
.L_x_258:
[----:B------:R-:W-:Y:S01]  /*6740*/  PLOP3.LUT P1, PT, P2, P1, PT, 0xf2, 0x2f ;  /* 0x00000000002f781c */ /* 0x000fe20001723e72 */
[----:B------:R-:W-:Y:S01]  /*6750*/  UMOV UR18, 0x0 ;  /* 0x0000000000127882 */ /* 0x000fe20000000000 */
[----:B------:R-:W-:Y:S01]  /*6760*/  UMOV UR19, 0x10000000 ;  /* 0x1000000000137882 */ /* 0x000fe20000000000 */
[----:B------:R-:W-:Y:S01]  /*6770*/  UMOV UR12, UR36 ;  /* 0x00000024000c7c82 */ /* 0x000fe20008000000 */
[----:B------:R-:W-:Y:S01]  /*6780*/  LOP3.LUT R11, R11, 0x1, RZ, 0x3c, !PT ;  /* 0x000000010b0b7812 */ /* 0x000fe200078e3cff */
[----:B------:R-:W-:Y:S01]  /*6790*/  UMOV UR36, UR25 ;  /* 0x0000001900247c82 */ /* 0x000fe20008000000 */
[----:B------:R-:W-:Y:S07]  /*67a0*/  UPLOP3.LUT UP4, UPT, UPT, UPT, UPT, 0x80, 0x8 ;  /* 0x000000000008789c */ /* 0x000fee0003f8f070 */
[----:B-1----:R-:W-:Y:S01]  /*67b0*/  @!P1 IADD3 R2, P0, PT, R12, 0x580, RZ ;  /* 0x000005800c029810 */ /* 0x002fe20007f1e0ff */
[----:B------:R-:W-:Y:S03]  /*67c0*/  VOTEU.ALL UP0, P1 ;  /* 0x0000000000ff7886 */ /* 0x000fe60000800000 */
[----:B------:R-:W-:Y:S01]  /*67d0*/  @!P1 R2UR UR5, R2 ;  /* 0x00000000020592ca */ /* 0x000fe200000e0000 */
[----:B------:R-:W-:Y:S01]  /*67e0*/  @!P1 IMAD.X R0, RZ, RZ, R13, P0 ;  /* 0x000000ffff009224 */ /* 0x000fe200000e060d */
[----:B------:R-:W-:Y:S01]  /*67f0*/  @!UP0 USHF.L.U32 UR10, UR46, 0x6, URZ ;  /* 0x000000062e0a8899 */ /* 0x000fe200080006ff */
[----:B------:R-:W-:Y:S01]  /*6800*/  ISETP.NE.AND P0, PT, R10, 0x2, PT ;  /* 0x000000020a00780c */ /* 0x000fe20003f05270 */
[----:B------:R-:W-:Y:S02]  /*6810*/  @!UP0 USHF.L.U32 UR11, UR45, 0x7, URZ ;  /* 0x000000072d0b8899 */ /* 0x000fe400080006ff */
[----:B------:R-:W-:Y:S01]  /*6820*/  @!P1 R2UR UR4, R0 ;  /* 0x00000000000492ca */ /* 0x000fe200000e0000 */
[----:B------:R-:W-:Y:S01]  /*6830*/  @!UP0 UIADD3 UR8, UPT, UPT, UR17, 0x400, URZ ;  /* 0x0000040011088890 */ /* 0x000fe2000fffe0ff */
[----:B------:R-:W-:Y:S01]  /*6840*/  SEL R0, RZ, 0x1, P0 ;  /* 0x00000001ff007807 */ /* 0x000fe20000000000 */
[----:B------:R-:W-:Y:S01]  /*6850*/  @!UP0 UIADD3 UR9, UPT, UPT, UR17, 0x290, URZ ;  /* 0x0000029011098890 */ /* 0x000fe2000fffe0ff */
[----:B------:R-:W-:Y:S01]  /*6860*/  SEL R10, R10, RZ, P0 ;  /* 0x000000ff0a0a7207 */ /* 0x000fe20000000000 */
[----:B------:R-:W-:Y:S01]  /*6870*/  VOTEU.ALL UP0, P1 ;  /* 0x0000000000ff7886 */ /* 0x000fe20000800000 */
[----:B------:R-:W-:Y:S01]  /*6880*/  LOP3.LUT R9, R9, R0, RZ, 0x3c, !PT ;  /* 0x0000000009097212 */ /* 0x000fe200078e3cff */
[----:B------:R-:W-:Y:S01]  /*6890*/  IMAD.U32 R2, RZ, RZ, UR5 ;  /* 0x00000005ff027e24 */ /* 0x000fe2000f8e00ff */
[----:B------:R-:W-:Y:S02]  /*68a0*/  UIADD3 UR46, UPT, UPT, UR7, UR59, URZ ;  /* 0x0000003b072e7290 */ /* 0x000fe4000fffe0ff */
[----:B------:R-:W-:Y:S03]  /*68b0*/  UIADD3 UR45, UPT, UPT, UR13, UR55, URZ ;  /* 0x000000370d2d7290 */ /* 0x000fe6000fffe0ff */
[----:B------:R-:W-:Y:S01]  /*68c0*/  IMAD.U32 R3, RZ, RZ, UR4 ;  /* 0x00000004ff037e24 */ /* 0x000fe2000f8e00ff */
[----:B------:R-:W-:Y:S04]  /*68d0*/  @!P1 R2UR UR4, R2 ;  /* 0x00000000020492ca */ /* 0x000fe800000e0000 */
[----:B------:R-:W-:Y:S11]  /*68e0*/  @!P1 R2UR UR5, R3 ;  /* 0x00000000030592ca */ /* 0x000ff600000e0000 */
[----:B------:R-:W-:Y:S02]  /*68f0*/  @!UPT UIADD3 URZ, UPT, UPT, URZ, URZ, URZ ;  /* 0x000000fffffff290 */ /* 0x000fe4000fffe0ff */
[----:B------:R1:W-:Y:S01]  /*6900*/  @!UP0 UTMALDG.3D [UR8], [UR4], desc[UR18] ;  /* 0x00001208040085b4 */ /* 0x0003e20008011000 */
[----:B------:R1:W-:Y:S01]  /*6910*/  @!P1 SYNCS.ARRIVE.TRANS64.RED.A0TR RZ, [UR17+0x290], R8 ;  /* 0x00029008ffff99a7 */ /* 0x0003e20008300411 */
[----:B------:R-:W-:Y:S01]  /*6920*/  SYNCS.ARRIVE.TRANS64.RED.A1T0 RZ, [UR34], RZ ;  /* 0x000000ffffff79a7 */ /* 0x000fe20008100422 */
[----:B------:R-:W-:Y:S05]  /*6930*/  BRA.U UP2, `(.L_x_131) ;  /* 0xfffffff502747547 */ /* 0x000fea000b83ffff */
[----:B------:R-:W-:Y:S07]  /*6940*/  MOV R0, UR17 ;  /* 0x0000001100007c02 */ /* 0x000fee0008000f00 */
.L_x_132:
[----:B---3--:R-:W-:-:S04]  /*6950*/  SHF.L.U32 R2, R11, 0x1f, RZ ;  /* 0x0000001f0b027819 */ /* 0x008fc800000006ff */
[----:B------:R3:W4:Y:S03]  /*6960*/  SYNCS.PHASECHK.TRANS64.TRYWAIT P0, [R0+URZ+0x298], R2 ;  /* 0x00029802000075a7 */ /* 0x00072600080011ff */
[----:B----4-:R-:W-:Y:S05]  /*6970*/  @!P0 NANOSLEEP.SYNCS 0x989680 ;  /* 0x009896800000895d */ /* 0x010fea0003900000 */
[----:B------:R-:W4:Y:S02]  /*6980*/  @!P0 SYNCS.PHASECHK.TRANS64 P0, [R0+URZ+0x298], R2 ;  /* 0x00029802000085a7 */ /* 0x000f2400080010ff */
[----:B-12-4-:R-:W-:Y:S05]  /*6990*/  @P0 EXIT ;  /* 0x000000000000094d */ /* 0x016fea0003800000 */
[----:B------:R-:W-:Y:S05]  /*69a0*/  BRA `(.L_x_132) ;  /* 0xfffffffc00e87947 */ /* 0x000fea000383ffff */
.L_x_123:
[----:B------:R-:W-:-:S06]  /*69b0*/  UISETP.GE.AND UP0, UPT, UR13, 0x4, UPT ;  /* 0x000000040d00788c */ /* 0x000fcc000bf06270 */
[----:B------:R-:W-:-:S13]  /*69c0*/  PLOP3.LUT P0, PT, PT, PT, UP0, 0x80, 0x8 ;  /* 0x000000000008781c */ /* 0x000fda0003f0f008 */
[----:B-1----:R-:W-:Y:S05]  /*69d0*/  @!P0 EXIT ;  /* 0x000000000000894d */ /* 0x002fea0003800000 */
[----:B------:R-:W1:Y:S08]  /*69e0*/  S2UR UR4, SR_CgaCtaId ;  /* 0x00000000000479c3 */ /* 0x000e700000008800 */
[----:B------:R-:W-:Y:S01]  /*69f0*/  BAR.SYNC.DEFER_BLOCKING 0x6, 0xa0 ;  /* 0x0182800000007b1d */ /* 0x000fe20000010000 */
[C---:B------:R-:W-:Y:S01]  /*6a00*/  IMAD.SHL.U32 R4, R131.reuse, 0x40, RZ ;  /* 0x0000004083047824 */ /* 0x040fe200078e00ff */
[----:B------:R-:W-:Y:S01]  /*6a10*/  CS2R R146, SRZ ;  /* 0x0000000000927805 */ /* 0x000fe2000001ff00 */
[C---:B------:R-:W-:Y:S01]  /*6a20*/  IMAD.SHL.U32 R140, R131.reuse, 0x8, RZ ;  /* 0x00000008838c7824 */ /* 0x040fe200078e00ff */
[----:B------:R-:W-:Y:S01]  /*6a30*/  CS2R R144, SRZ ;  /* 0x0000000000907805 */ /* 0x000fe2000001ff00 */
[C---:B------:R-:W-:Y:S01]  /*6a40*/  IMAD.SHL.U32 R148, R131.reuse, 0x10, RZ ;  /* 0x0000001083947824 */ /* 0x040fe200078e00ff */
[----:B------:R-:W-:Y:S01]  /*6a50*/  UMOV UR44, 0x400 ;  /* 0x00000400002c7882 */ /* 0x000fe20000000000 */
[----:B------:R-:W-:Y:S01]  /*6a60*/  LOP3.LUT R5, R4, 0x180, RZ, 0xc0, !PT ;  /* 0x0000018004057812 */ /* 0x000fe200078ec0ff */
[----:B------:R-:W2:Y:S01]  /*6a70*/  LDC.64 R136, c[0x0][0x888] ;  /* 0x00022200ff887b82 */ /* 0x000ea20000000a00 */
[----:B------:R-:W-:Y:S01]  /*6a80*/  IMAD.U32 R69, R131, 0x10000, RZ ;  /* 0x0001000083457824 */ /* 0x000fe200078e00ff */
[----:B------:R-:W-:Y:S01]  /*6a90*/  LOP3.LUT R150, R148, 0x20, RZ, 0xc0, !PT ;  /* 0x0000002094967812 */ /* 0x000fe200078ec0ff */
[----:B------:R-:W-:Y:S01]  /*6aa0*/  IMAD.MOV.U32 R68, RZ, RZ, RZ ;  /* 0x000000ffff447224 */ /* 0x000fe200078e00ff */
[----:B------:R-:W-:Y:S01]  /*6ab0*/  LOP3.LUT R140, R5, 0x30, R140, 0xf8, !PT ;  /* 0x00000030058c7812 */ /* 0x000fe200078ef88c */
[----:B------:R-:W3:Y:S01]  /*6ac0*/  LDCU UR53, c[0x0][0x370] ;  /* 0x00006e00ff3577ac */ /* 0x000ee20008000800 */
[----:B------:R-:W-:-:S02]  /*6ad0*/  LOP3.LUT R69, R69, 0x600000, RZ, 0xc0, !PT ;  /* 0x0060000045457812 */ /* 0x000fc400078ec0ff */
[----:B------:R-:W4:Y:S01]  /*6ae0*/  LDC.64 R138, c[0x0][0x890] ;  /* 0x00022400ff8a7b82 */ /* 0x000f220000000a00 */
[----:B------:R-:W-:Y:S01]  /*6af0*/  LOP3.LUT R140, R140, 0x1e40, R4, 0xf8, !PT ;  /* 0x00001e408c8c7812 */ /* 0x000fe200078ef804 */
[----:B------:R-:W2:Y:S01]  /*6b00*/  LDCU.64 UR62, c[0x0][0x348] ;  /* 0x00006900ff3e77ac */ /* 0x000ea20008000a00 */
[----:B------:R-:W-:Y:S01]  /*6b10*/  LOP3.LUT R148, R148, 0x40, RZ, 0xc0, !PT ;  /* 0x0000004094947812 */ /* 0x000fe200078ec0ff */
[----:B------:R-:W2:Y:S04]  /*6b20*/  LDCU UR43, c[0x0][0xb0c] ;  /* 0x00016180ff2b77ac */ /* 0x000ea80008000800 */
[----:B------:R-:W2:Y:S01]  /*6b30*/  LDC.64 R134, c[0x0][0x8b0] ;  /* 0x00022c00ff867b82 */ /* 0x000ea20000000a00 */
[----:B-1----:R-:W-:Y:S01]  /*6b40*/  ULEA UR44, UR4, UR44, 0x18 ;  /* 0x0000002c042c7291 */ /* 0x002fe2000f8ec0ff */
[----:B------:R-:W1:Y:S06]  /*6b50*/  LDCU UR61, c[0x0][0xb20] ;  /* 0x00016400ff3d77ac */ /* 0x000e6c0008000800 */
[----:B------:R-:W1:Y:S01]  /*6b60*/  LDC.64 R132, c[0x0][0x8a8] ;  /* 0x00022a00ff847b82 */ /* 0x000e620000000a00 */
[----:B------:R-:W-:Y:S01]  /*6b70*/  VIADD R149, R140, UR44 ;  /* 0x0000002c8c957c36 */ /* 0x000fe20008000000 */
[----:B------:R-:W-:Y:S01]  /*6b80*/  UIADD3 UR4, UPT, UPT, UR44, 0x2400, URZ ;  /* 0x000024002c047890 */ /* 0x000fe2000fffe0ff */
[----:B------:R-:W3:Y:S01]  /*6b90*/  LDS R0, [UR44+0x360] ;  /* 0x0003602cff007984 */ /* 0x000ee20008000800 */
[----:B------:R-:W1:Y:S02]  /*6ba0*/  LDCU UR39, c[0x0][0xb30] ;  /* 0x00016600ff2777ac */ /* 0x000e640008000800 */
[----:B------:R-:W-:-:S02]  /*6bb0*/  IADD3 R150, PT, PT, -R150, 0x400, R149 ;  /* 0x0000040096967810 */ /* 0x000fc40007ffe195 */
[----:B------:R-:W-:Y:S01]  /*6bc0*/  IADD3 R149, PT, PT, -R148, 0x400, R149 ;  /* 0x0000040094957810 */ /* 0x000fe20007ffe195 */
[----:B------:R-:W-:Y:S01]  /*6bd0*/  IMAD.U32 R151, RZ, RZ, UR4 ;  /* 0x00000004ff977e24 */ /* 0x000fe2000f8e00ff */
[----:B------:R-:W1:Y:S01]  /*6be0*/  LDCU.64 UR56, c[0x0][0x888] ;  /* 0x00011100ff3877ac */ /* 0x000e620008000a00 */
[----:B------:R-:W-:Y:S01]  /*6bf0*/  IMAD.IADD R148, R150, 0x1, -R148 ;  /* 0x0000000196947824 */ /* 0x000fe200078e0a94 */
[----:B------:R-:W1:Y:S01]  /*6c00*/  LDCU.64 UR40, c[0x0][0xb28] ;  /* 0x00016500ff2877ac */ /* 0x000e620008000a00 */
[----:B------:R-:W1:Y:S01]  /*6c10*/  LDCU.128 UR48, c[0x0][0xb10] ;  /* 0x00016200ff3077ac */ /* 0x000e620008000c00 */
[----:B------:R-:W1:Y:S01]  /*6c20*/  LDCU UR52, c[0x0][0x374] ;  /* 0x00006e80ff3477ac */ /* 0x000e620008000800 */
[----:B------:R-:W-:Y:S01]  /*6c30*/  UIADD3 UR58, UPT, UPT, UR44, 0x400, URZ ;  /* 0x000004002c3a7890 */ /* 0x000fe2000fffe0ff */
[----:B--234-:R-:W-:-:S11]  /*6c40*/  IMAD.IADD R69, R0, 0x1, R69 ;  /* 0x0000000100457824 */ /* 0x01cfd600078e0245 */
.L_x_150:
[----:B------:R-:W-:Y:S02]  /*6c50*/  LEA R3, R144, UR44, 0x3 ;  /* 0x0000002c90037c11 */ /* 0x000fe4000f8e18ff */
[----:B------:R-:W-:Y:S02]  /*6c60*/  SHF.L.U32 R0, R146, 0x1f, RZ ;  /* 0x0000001f92007819 */ /* 0x000fe400000006ff */
[----:B------:R-:W-:Y:S02]  /*6c70*/  LEA R4, R144, UR44, 0x4 ;  /* 0x0000002c90047c11 */ /* 0x000fe4000f8e20ff */
[----:B--2---:R-:W2:Y:S02]  /*6c80*/  SYNCS.PHASECHK.TRANS64.TRYWAIT P0, [R3+URZ+0x2b0], R0 ;  /* 0x0002b000030075a7 */ /* 0x004ea400080011ff */
[----:B-12---:R-:W-:Y:S05]  /*6c90*/  @!P0 BRA `(.L_x_133) ;  /* 0x0000003800808947 */ /* 0x006fea0003800000 */
.L_x_259:
        /* <DEDUP_REMOVED lines=11> */
[----:B------:R-:W-:Y:S01]  /*6d50*/  PLOP3.LUT P0, PT, PT, PT, UP1, 0x80, 0x8 ;  /* 0x000000000008781c */ /* 0x000fe20003f0f018 */
[----:B------:R-:W-:Y:S11]  /*6d60*/  UP2UR UR47, UPR, URZ, 0x2 ;  /* 0x00000002ff2f7883 */ /* 0x000ff60008000000 */
[----:B------:R-:W-:Y:S01]  /*6d70*/  @!UPT UIADD3 URZ, UPT, UPT, URZ, URZ, URZ ;  /* 0x000000fffffff290 */ /* 0x000fe2000fffe0ff */
[----:B--2---:R-:W-:Y:S02]  /*6d80*/  @P0 SHF.R.U32.HI R0, RZ, 0x10, R5 ;  /* 0x00000010ff000819 */ /* 0x004fe40000011605 */
        /* <DEDUP_REMOVED lines=12> */
[----:B-1----:R-:W-:Y:S02]  /*6e50*/  UIMAD.WIDE.U32 UR4, UR52, UR51, URZ ;  /* 0x00000033340472a5 */ /* 0x002fe4000f8e00ff */
[----:B------:R-:W-:Y:S02]  /*6e60*/  UIMAD.WIDE.U32 UR6, UR53, UR48, URZ ;  /* 0x00000030350672a5 */ /* 0x000fe4000f8e00ff */
[----:B------:R-:W-:Y:S02]  /*6e70*/  UISETP.NE.AND UP0, UPT, UR50, 0x1, UPT ;  /* 0x000000013200788c */ /* 0x000fe4000bf05270 */
[----:B------:R-:W-:Y:S02]  /*6e80*/  UIMAD.WIDE.U32 UR8, UR37, UR51, URZ ;  /* 0x00000033250872a5 */ /* 0x000fe4000f8e00ff */
[----:B------:R-:W-:Y:S02]  /*6e90*/  UIMAD.WIDE.U32 UR10, UR38, UR48, URZ ;  /* 0x00000030260a72a5 */ /* 0x000fe4000f8e00ff */
[----:B------:R-:W-:Y:S02]  /*6ea0*/  UISETP.NE.AND UP1, UPT, UR43, 0x1, UPT ;  /* 0x000000012b00788c */ /* 0x000fe4000bf25270 */
[----:B------:R-:W-:Y:S01]  /*6eb0*/  UISETP.NE.AND UP2, UPT, UR42, 0x1, UPT ;  /* 0x000000012a00788c */ /* 0x000fe2000bf45270 */
[----:B------:R-:W-:Y:S02]  /*6ec0*/  UMOV UR4, UR5 ;  /* 0x0000000500047c82 */ /* 0x000fe40008000000 */
[----:B------:R-:W-:Y:S03]  /*6ed0*/  USHF.R.U32.HI UR5, URZ, UR61, UR4 ;  /* 0x0000003dff057299 */ /* 0x000fe60008011604 */
[----:B------:R-:W-:Y:S02]  /*6ee0*/  UMOV UR4, UR7 ;  /* 0x0000000700047c82 */ /* 0x000fe40008000000 */
[----:B------:R-:W-:Y:S02]  /*6ef0*/  USHF.R.U32.HI UR7, URZ, UR49, UR4 ;  /* 0x00000031ff077299 */ /* 0x000fe40008011604 */
[----:B------:R-:W-:Y:S02]  /*6f00*/  USEL UR4, UR52, UR5, !UP0 ;  /* 0x0000000534047287 */ /* 0x000fe4000c000000 */
[----:B------:R-:W-:Y:S01]  /*6f10*/  USEL UR7, UR53, UR7, !UP1 ;  /* 0x0000000735077287 */ /* 0x000fe2000c800000 */
[----:B------:R-:W-:Y:S01]  /*6f20*/  UMOV UR5, UR9 ;  /* 0x0000000900057c82 */ /* 0x000fe20008000000 */
[----:B------:R-:W-:Y:S02]  /*6f30*/  UIMAD.WIDE.U32 UR8, UR4, UR40, URZ ;  /* 0x00000028040872a5 */ /* 0x000fe4000f8e00ff */
[----:B------:R-:W-:Y:S03]  /*6f40*/  USHF.R.U32.HI UR6, URZ, UR61, UR5 ;  /* 0x0000003dff067299 */ /* 0x000fe60008011605 */
[----:B------:R-:W-:Y:S01]  /*6f50*/  UMOV UR5, UR11 ;  /* 0x0000000b00057c82 */ /* 0x000fe20008000000 */
[----:B------:R-:W-:Y:S02]  /*6f60*/  UIMAD.WIDE.U32 UR10, UR7, UR40, URZ ;  /* 0x00000028070a72a5 */ /* 0x000fe4000f8e00ff */
[----:B------:R-:W-:Y:S02]  /*6f70*/  USHF.R.U32.HI UR12, URZ, UR49, UR5 ;  /* 0x00000031ff0c7299 */ /* 0x000fe40008011605 */
[----:B------:R-:W-:Y:S01]  /*6f80*/  USEL UR6, UR37, UR6, !UP0 ;  /* 0x0000000625067287 */ /* 0x000fe2000c000000 */
[----:B------:R-:W-:Y:S02]  /*6f90*/  UMOV UR5, UR9 ;  /* 0x0000000900057c82 */ /* 0x000fe40008000000 */
[----:B------:R-:W-:Y:S01]  /*6fa0*/  UMOV UR10, UR11 ;  /* 0x0000000b000a7c82 */ /* 0x000fe20008000000 */
[----:B------:R-:W-:Y:S02]  /*6fb0*/  @UP2 USHF.R.U32.HI UR4, URZ, UR41, UR5 ;  /* 0x00000029ff042299 */ /* 0x000fe40008011605 */
[----:B------:R-:W-:Y:S02]  /*6fc0*/  @UP2 USHF.R.U32.HI UR7, URZ, UR41, UR10 ;  /* 0x00000029ff072299 */ /* 0x000fe4000801160a */
[----:B------:R-:W-:Y:S02]  /*6fd0*/  UIMAD UR4, UR42, UR4, URZ ;  /* 0x000000042a0472a4 */ /* 0x000fe4000f8e02ff */
[----:B------:R-:W-:Y:S02]  /*6fe0*/  UIMAD.WIDE.U32 UR10, UR6, UR40, URZ ;  /* 0x00000028060a72a5 */ /* 0x000fe4000f8e00ff */
[----:B------:R-:W-:Y:S02]  /*6ff0*/  USEL UR5, UR38, UR12, !UP1 ;  /* 0x0000000c26057287 */ /* 0x000fe4000c800000 */
[----:B------:R-:W-:Y:S02]  /*7000*/  UIMAD UR8, UR42, UR7, URZ ;  /* 0x000000072a0872a4 */ /* 0x000fe4000f8e02ff */
[----:B------:R-:W-:Y:S03]  /*7010*/  UISETP.GE.AND UP0, UPT, UR6, UR4, UPT ;  /* 0x000000040600728c */ /* 0x000fe6000bf06270 */
[----:B------:R-:W-:Y:S01]  /*7020*/  UMOV UR4, UR11 ;  /* 0x0000000b00047c82 */ /* 0x000fe20008000000 */
[----:B------:R-:W-:Y:S02]  /*7030*/  UISETP.GE.OR UP0, UPT, UR5, UR8, UP0 ;  /* 0x000000080500728c */ /* 0x000fe40008706670 */
[----:B------:R-:W-:Y:S02]  /*7040*/  USHF.R.U32.HI UR4, URZ, UR41, UR4 ;  /* 0x00000029ff047299 */ /* 0x000fe40008011604 */
[----:B------:R-:W-:Y:S02]  /*7050*/  UIMAD.WIDE.U32 UR8, UR5, UR40, URZ ;  /* 0x00000028050872a5 */ /* 0x000fe4000f8e00ff */
[----:B------:R-:W-:Y:S02]  /*7060*/  USEL UR11, UR6, UR4, !UP2 ;  /* 0x00000004060b7287 */ /* 0x000fe4000d000000 */
[----:B------:R-:W-:Y:S02]  /*7070*/  UIADD3 UR8, UPT, UPT, -UR5, URZ, URZ ;  /* 0x000000ff05087290 */ /* 0x000fe4000fffe1ff */
[----:B------:R-:W-:Y:S01]  /*7080*/  UIADD3 UR10, UPT, UPT, -UR11, URZ, URZ ;  /* 0x000000ff0b0a7290 */ /* 0x000fe2000fffe1ff */
[----:B------:R-:W-:Y:S01]  /*7090*/  @!UP0 UMOV UR4, UR9 ;  /* 0x0000000900048c82 */ /* 0x000fe20008000000 */
[----:B------:R-:W-:Y:S02]  /*70a0*/  UIADD3 UR9, UPT, UPT, -UR6, URZ, URZ ;  /* 0x000000ff06097290 */ /* 0x000fe4000fffe1ff */
[----:B------:R-:W-:Y:S02]  /*70b0*/  @!UP0 USHF.R.U32.HI UR4, URZ, UR41, UR4 ;  /* 0x00000029ff048299 */ /* 0x000fe40008011604 */
[----:B------:R-:W-:Y:S02]  /*70c0*/  UIMAD UR10, UR42, UR10, UR6 ;  /* 0x0000000a2a0a72a4 */ /* 0x000fe4000f8e0206 */
[----:B------:R-:W-:Y:S04]  /*70d0*/  @!UP0 USEL UR4, UR5, UR4, !UP2 ;  /* 0x0000000405048287 */ /* 0x000fe8000d000000 */
[----:B------:R-:W-:Y:S02]  /*70e0*/  @!UP0 UIMAD UR10, UR7, UR10, UR4 ;  /* 0x0000000a070a82a4 */ /* 0x000fe4000f8e0204 */
[----:B------:R-:W-:Y:S02]  /*70f0*/  @!UP0 UIADD3 UR11, UPT, UPT, UR11, -UR4, URZ ;  /* 0x800000040b0b8290 */ /* 0x000fe4000fffe0ff */
[----:B------:R-:W-:Y:S02]  /*7100*/  UIMAD UR7, UR43, UR8, UR38 ;  /* 0x000000082b0772a4 */ /* 0x000fe4000f8e0226 */
[----:B------:R-:W-:Y:S02]  /*7110*/  @!UP0 UIMAD UR6, UR11, UR42, UR5 ;  /* 0x0000002a0b0682a4 */ /* 0x000fe4000f8e0205 */
[----:B------:R-:W-:Y:S01]  /*7120*/  UIMAD UR4, UR50, UR9, UR37 ;  /* 0x00000009320472a4 */ /* 0x000fe2000f8e0225 */
[----:B------:R-:W-:Y:S02]  /*7130*/  @!UP0 UMOV UR5, UR10 ;  /* 0x0000000a00058c82 */ /* 0x000fe40008000000 */
[----:B------:R-:W-:Y:S02]  /*7140*/  UIMAD UR38, UR5, UR43, UR7 ;  /* 0x0000002b052672a4 */ /* 0x000fe4000f8e0207 */
[----:B------:R-:W-:Y:S11]  /*7150*/  UIMAD UR37, UR6, UR50, UR4 ;  /* 0x00000032062572a4 */ /* 0x000ff6000f8e0204 */
[----:B------:R-:W-:Y:S01]  /*7160*/  @!UPT UIADD3 URZ, UPT, UPT, URZ, URZ, URZ ;  /* 0x000000fffffff290 */ /* 0x000fe2000fffe0ff */
.L_x_134:
[----:B-1----:R-:W-:Y:S01]  /*7170*/  UISETP.NE.AND UP0, UPT, UR39, 0x1, UPT ;  /* 0x000000012700788c */ /* 0x002fe2000bf05270 */
[----:B------:R-:W-:Y:S10]  /*7180*/  IADD3 R144, PT, PT, R144, 0x1, RZ ;  /* 0x0000000190907810 */ /* 0x000ff40007ffe0ff */
[----:B------:R-:W1:Y:S01]  /*7190*/  @!UP0 LDCU.128 UR12, c[0x0][0xb10] ;  /* 0x00016200ff0c87ac */ /* 0x000e620008000c00 */
[----:B------:R-:W3:Y:S01]  /*71a0*/  @!UP0 LDCU UR5, c[0x0][0xb0c] ;  /* 0x00016180ff0587ac */ /* 0x000ee20008000800 */
[----:B------:R-:W4:Y:S01]  /*71b0*/  @!UP0 LDCU UR10, c[0x0][0xb20] ;  /* 0x00016400ff0a87ac */ /* 0x000f220008000800 */
[----:B-1----:R-:W-:Y:S02]  /*71c0*/  UIMAD.WIDE.U32 UR8, UR38, UR12, URZ ;  /* 0x0000000c260872a5 */ /* 0x002fe4000f8e00ff */
[----:B------:R-:W-:Y:S02]  /*71d0*/  UIMAD.WIDE.U32 UR6, UR37, UR15, URZ ;  /* 0x0000000f250672a5 */ /* 0x000fe4000f8e00ff */
[----:B------:R-:W-:Y:S03]  /*71e0*/  @!UP0 UISETP.NE.AND UP1, UPT, UR14, 0x1, UPT ;  /* 0x000000010e00888c */ /* 0x000fe6000bf25270 */
[----:B------:R-:W-:Y:S01]  /*71f0*/  @!UP0 UMOV UR4, UR9 ;  /* 0x0000000900048c82 */ /* 0x000fe20008000000 */
[----:B---3--:R-:W-:Y:S02]  /*7200*/  @!UP0 UISETP.NE.AND UP2, UPT, UR5, 0x1, UPT ;  /* 0x000000010500888c */ /* 0x008fe4000bf45270 */
[----:B------:R-:W-:Y:S01]  /*7210*/  @!UP0 USHF.R.U32.HI UR4, URZ, UR13, UR4 ;  /* 0x0000000dff048299 */ /* 0x000fe20008011604 */
[----:B------:R-:W-:Y:S02]  /*7220*/  @!UP0 UMOV UR6, UR7 ;  /* 0x0000000700068c82 */ /* 0x000fe40008000000 */
[----:B----4-:R-:W-:Y:S02]  /*7230*/  @!UP0 USHF.R.U32.HI UR6, URZ, UR10, UR6 ;  /* 0x0000000aff068299 */ /* 0x010fe40008011606 */
[----:B------:R-:W-:Y:S02]  /*7240*/  @!UP0 USEL UR7, UR38, UR4, !UP2 ;  /* 0x0000000426078287 */ /* 0x000fe4000d000000 */
[----:B------:R-:W-:Y:S04]  /*7250*/  @!UP0 USEL UR6, UR37, UR6, !UP1 ;  /* 0x0000000625068287 */ /* 0x000fe8000c800000 */
[----:B------:R-:W-:Y:S02]  /*7260*/  @!UP0 UIADD3 UR4, UPT, UPT, -UR7, UR6, URZ ;  /* 0x0000000607048290 */ /* 0x000fe4000fffe1ff */
[----:B------:R-:W-:Y:S02]  /*7270*/  @!UP0 UIADD3 UR6, UPT, UPT, UR7, -UR6, URZ ;  /* 0x8000000607068290 */ /* 0x000fe4000fffe0ff */
[----:B------:R-:W-:Y:S02]  /*7280*/  @!UP0 UIMAD UR38, UR4, UR5, UR38 ;  /* 0x00000005042682a4 */ /* 0x000fe4000f8e0226 */
[----:B------:R-:W-:Y:S02]  /*7290*/  @!UP0 UIMAD UR37, UR6, UR14, UR37 ;  /* 0x0000000e062582a4 */ /* 0x000fe4000f8e0225 */
[----:B------:R-:W-:Y:S09]  /*72a0*/  ULOP3.LUT UP0, URZ, UR58, 0x1b0, URZ, 0xc0, !UPT ;  /* 0x000001b03aff7892 */ /* 0x000ff2000f80c0ff */
[----:B------:R-:W-:Y:S05]  /*72b0*/  BRA.U !UP0, `(.L_x_135) ;  /* 0x0000000108407547 */ /* 0x000fea000b800000 */
[----:B------:R-:W1:Y:S01]  /*72c0*/  LDCU.64 UR8, c[0x4][0x80] ;  /* 0x01001000ff0877ac */ /* 0x000e620008000a00 */
[----:B------:R-:W-:Y:S01]  /*72d0*/  MOV R3, 0x0 ;  /* 0x0000000000037802 */ /* 0x000fe20000000f00 */
[----:B------:R-:W-:Y:S02]  /*72e0*/  HFMA2 R12, -RZ, RZ, 0, 5.9604644775390625e-08 ;  /* 0x00000001ff0c7431 */ /* 0x000fe400000001ff */
[----:B------:R-:W-:Y:S02]  /*72f0*/  IMAD.MOV.U32 R8, RZ, RZ, 0x70 ;  /* 0x00000070ff087424 */ /* 0x000fe400078e00ff */
[----:B------:R-:W-:Y:S01]  /*7300*/  IMAD.MOV.U32 R13, RZ, RZ, RZ ;  /* 0x000000ffff0d7224 */ /* 0x000fe200078e00ff */
[----:B------:R-:W3:Y:S01]  /*7310*/  LDCU.64 UR6, c[0x4][0x88] ;  /* 0x01001100ff0677ac */ /* 0x000ee20008000a00 */
[----:B------:R-:W4:Y:S01]  /*7320*/  LDC.64 R2, c[0x4][R3] ;  /* 0x0100000003027b82 */ /* 0x000f220000000a00 */
[----:B------:R-:W2:Y:S01]  /*7330*/  LDCU.64 UR4, c[0x4][0x8] ;  /* 0x01000100ff0477ac */ /* 0x000ea20008000a00 */
[----:B-1----:R-:W-:Y:S01]  /*7340*/  MOV R5, UR9 ;  /* 0x0000000900057c02 */ /* 0x002fe20008000f00 */
[----:B------:R-:W-:Y:S01]  /*7350*/  IMAD.U32 R4, RZ, RZ, UR8 ;  /* 0x00000008ff047e24 */ /* 0x000fe2000f8e00ff */
[----:B---3--:R-:W-:Y:S01]  /*7360*/  MOV R7, UR7 ;  /* 0x0000000700077c02 */ /* 0x008fe20008000f00 */
[----:B------:R-:W-:Y:S01]  /*7370*/  IMAD.U32 R6, RZ, RZ, UR6 ;  /* 0x00000006ff067e24 */ /* 0x000fe2000f8e00ff */
[----:B--2---:R-:W-:Y:S01]  /*7380*/  MOV R11, UR5 ;  /* 0x00000005000b7c02 */ /* 0x004fe20008000f00 */
[----:B------:R-:W-:Y:S02]  /*7390*/  IMAD.U32 R10, RZ, RZ, UR4 ;  /* 0x00000004ff0a7e24 */ /* 0x000fe4000f8e00ff */
[----:B------:R-:W-:Y:S07]  /*73a0*/  LEPC R20, `(.L_x_135) ;  /* 0x000000001014794e */ /* 0x000fee0000000000 */
[----:B----45:R-:W-:Y:S05]  /*73b0*/  CALL.ABS.NOINC R2 ;  /* 0x0000000002007343 */ /* 0x030fea0003c00000 */
.L_x_135:
[----:B------:R-:W-:Y:S01]  /*73c0*/  LOP3.LUT P0, RZ, R151, 0x1b0, RZ, 0xc0, !PT ;  /* 0x000001b097ff7812 */ /* 0x000fe2000780c0ff */
[----:B------:R-:W-:Y:S11]  /*73d0*/  BSSY.RECONVERGENT B6, `(.L_x_136) ;  /* 0x0000013000067945 */ /* 0x000ff60003800200 */
[----:B------:R-:W-:Y:S01]  /*73e0*/  @!UPT UIADD3 URZ, UPT, UPT, URZ, URZ, URZ ;  /* 0x000000fffffff290 */ /* 0x000fe2000fffe0ff */
[----:B------:R-:W-:Y:S05]  /*73f0*/  @!P0 BRA `(.L_x_137) ;  /* 0x0000000000408947 */ /* 0x000fea0003800000 */
        /* <DEDUP_REMOVED lines=16> */
.L_x_137:
[----:B------:R-:W-:Y:S05]  /*7500*/  BSYNC.RECONVERGENT B6 ;  /* 0x0000000000067941 */ /* 0x000fea0003800200 */
.L_x_136:
[----:B------:R-:W-:Y:S01]  /*7510*/  ISETP.NE.U32.AND P3, PT, R138, RZ, PT ;  /* 0x000000ff8a00720c */ /* 0x000fe20003f65070 */
[----:B------:R-:W-:Y:S01]  /*7520*/  UISETP.NE.AND UP1, UPT, UR60, URZ, UPT ;  /* 0x000000ff3c00728c */ /* 0x000fe2000bf25270 */
[----:B------:R-:W-:Y:S02]  /*7530*/  ISETP.NE.U32.AND P4, PT, R134, RZ, PT ;  /* 0x000000ff8600720c */ /* 0x000fe40003f85070 */
[----:B------:R-:W-:Y:S02]  /*7540*/  ISETP.NE.AND.EX P3, PT, R139, RZ, PT, P3 ;  /* 0x000000ff8b00720c */ /* 0x000fe40003f65330 */
[----:B------:R-:W-:Y:S02]  /*7550*/  PLOP3.LUT P1, PT, PT, PT, PT, 0x8, 0x80 ;  /* 0x000000000080781c */ /* 0x000fe40003f2e170 */
[----:B------:R-:W-:Y:S02]  /*7560*/  PLOP3.LUT P0, PT, PT, PT, UP1, 0x80, 0x8 ;  /* 0x000000000008781c */ /* 0x000fe40003f0f018 */
[----:B------:R-:W-:Y:S02]  /*7570*/  ISETP.NE.AND.EX P4, PT, R135, RZ, PT, P4 ;  /* 0x000000ff8700720c */ /* 0x000fe40003f85340 */
[----:B------:R-:W1:Y:S09]  /*7580*/  @UP1 LDCU.64 UR4, c[0x0][0x888] ;  /* 0x00011100ff0417ac */ /* 0x000e720008000a00 */
[----:B------:R-:W-:Y:S01]  /*7590*/  @P0 PLOP3.LUT P1, PT, P3, PT, PT, 0x80, 0x8 ;  /* 0x000000000008081c */ /* 0x000fe20001f2f070 */
[----:B-1----:R-:W-:Y:S04]  /*75a0*/  @UP1 UISETP.NE.U32.AND UP0, UPT, UR4, URZ, UPT ;  /* 0x000000ff0400128c */ /* 0x002fe8000bf05070 */
[----:B------:R-:W-:Y:S04]  /*75b0*/  @UP1 UISETP.NE.AND.EX UP0, UPT, UR5, URZ, UPT, UP0 ;  /* 0x000000ff0500128c */ /* 0x000fe8000bf05300 */
[----:B------:R-:W-:Y:S01]  /*75c0*/  @UP1 USEL UR4, URZ, 0xffffffff, UP0 ;  /* 0xffffffffff041887 */ /* 0x000fe20008000000 */
[----:B------:R-:W-:Y:S11]  /*75d0*/  @!P3 BRA `(.L_x_138) ;  /* 0x000000000030b947 */ /* 0x000ff60003800000 */
[----:B------:R-:W-:Y:S01]  /*75e0*/  ISETP.NE.U32.AND P2, PT, R136, RZ, PT ;  /* 0x000000ff8800720c */ /* 0x000fe20003f45070 */
[----:B------:R-:W1:Y:S01]  /*75f0*/  LDCU.64 UR6, c[0x0][0x358] ;  /* 0x00006b00ff0677ac */ /* 0x000e620008000a00 */
[----:B------:R-:W-:Y:S02]  /*7600*/  IMAD.MOV.U32 R141, RZ, RZ, 0x1 ;  /* 0x00000001ff8d7424 */ /* 0x000fe400078e00ff */
[----:B------:R-:W-:Y:S11]  /*7610*/  ISETP.NE.AND.EX P2, PT, R137, RZ, PT, P2 ;  /* 0x000000ff8900720c */ /* 0x000ff60003f45320 */
[----:B------:R-:W-:Y:S02]  /*7620*/  @!UPT UIADD3 URZ, UPT, UPT, URZ, URZ, URZ ;  /* 0x000000fffffff290 */ /* 0x000fe4000fffe0ff */
[----:B------:R-:W3:Y:S01]  /*7630*/  @P2 LDC.64 R2, c[0x0][0x888] ;  /* 0x00022200ff022b82 */ /* 0x000ee20000000a00 */
[----:B--2---:R-:W-:Y:S04]  /*7640*/  @P2 IMAD R0, R138, UR36, RZ ;  /* 0x000000248a002c24 */ /* 0x004fe8000f8e02ff */
[----:B---3--:R-:W-:Y:S04]  /*7650*/  @P2 IMAD.WIDE R2, R0, 0x4, R2 ;  /* 0x0000000400022825 */ /* 0x008fe800078e0202 */
[----:B------:R-:W-:Y:S01]  /*7660*/  HFMA2 R0, -RZ, RZ, 0, 5.9604644775390625e-08 ;  /* 0x00000001ff007431 */ /* 0x000fe200000001ff */
[----:B-1---5:R1:W5:Y:S04]  /*7670*/  @P2 LDG.E R71, desc[UR6][R2.64] ;  /* 0x0000000602472981 */ /* 0x022368000c1e1900 */
[----:B------:R-:W-:Y:S01]  /*7680*/  @!P2 PRMT R141, R0, 0x7610, R141 ;  /* 0x00007610008da816 */ /* 0x000fe2000000008d */
[----:B-1----:R-:W3:Y:S06]  /*7690*/  @!P2 LDC R71, c[0x0][0x880] ;  /* 0x00022000ff47ab82 */ /* 0x002eec0000000800 */
.L_x_138:
[----:B------:R-:W-:Y:S05]  /*76a0*/  @!P4 BRA `(.L_x_139) ;  /* 0x000000000024c947 */ /* 0x000fea0003800000 */
[----:B------:R-:W-:Y:S01]  /*76b0*/  ISETP.NE.U32.AND P2, PT, R132, RZ, PT ;  /* 0x000000ff8400720c */ /* 0x000fe20003f45070 */
[----:B------:R-:W1:Y:S03]  /*76c0*/  LDCU.64 UR6, c[0x0][0x358] ;  /* 0x00006b00ff0677ac */ /* 0x000e660008000a00 */
[----:B------:R-:W-:Y:S11]  /*76d0*/  ISETP.NE.AND.EX P2, PT, R133, RZ, PT, P2 ;  /* 0x000000ff8500720c */ /* 0x000ff60003f45320 */
[----:B------:R-:W-:Y:S02]  /*76e0*/  @!UPT UIADD3 URZ, UPT, UPT, URZ, URZ, URZ ;  /* 0x000000fffffff290 */ /* 0x000fe4000fffe0ff */
[----:B------:R-:W4:Y:S01]  /*76f0*/  @P2 LDC.64 R2, c[0x0][0x8a8] ;  /* 0x00022a00ff022b82 */ /* 0x000f220000000a00 */
[----:B--2---:R-:W-:Y:S04]  /*7700*/  @P2 IMAD R0, R134, UR36, RZ ;  /* 0x0000002486002c24 */ /* 0x004fe8000f8e02ff */
[----:B----4-:R-:W-:Y:S05]  /*7710*/  @P2 IMAD.WIDE R2, R0, 0x4, R2 ;  /* 0x0000000400022825 */ /* 0x010fea00078e0202 */
[----:B-1---5:R1:W5:Y:S02]  /*7720*/  @P2 LDG.E R70, desc[UR6][R2.64] ;  /* 0x0000000602462981 */ /* 0x022364000c1e1900 */
[----:B-1----:R-:W4:Y:S02]  /*7730*/  @!P2 LDC R70, c[0x0][0x8a0] ;  /* 0x00022800ff46ab82 */ /* 0x002f240000000800 */
.L_x_139:
[----:B---3-5:R-:W-:Y:S01]  /*7740*/  @P0 FSETP.NEU.AND P4, PT, R71, RZ, PT ;  /* 0x000000ff4700020b */ /* 0x028fe20003f8d000 */
[----:B--2---:R-:W-:Y:S01]  /*7750*/  IMAD.U32 R0, RZ, RZ, UR4 ;  /* 0x00000004ff007e24 */ /* 0x004fe2000f8e00ff */
[----:B------:R-:W-:Y:S01]  /*7760*/  @P0 LOP3.LUT P2, RZ, R141, 0xff, RZ, 0xc0, !PT ;  /* 0x000000ff8dff0812 */ /* 0x000fe2000784c0ff */
[----:B------:R-:W-:Y:S01]  /*7770*/  BSSY B1, `(.L_x_140) ;  /* 0x000003e000017945 */ /* 0x000fe20003800000 */
[----:B------:R-:W-:Y:S02]  /*7780*/  @P0 SEL R2, RZ, 0xffffffff, P4 ;  /* 0xffffffffff020807 */ /* 0x000fe40002000000 */
[----:B------:R-:W-:Y:S02]  /*7790*/  CS2R R18, SRZ ;  /* 0x0000000000127805 */ /* 0x000fe4000001ff00 */
[----:B------:R-:W-:Y:S02]  /*77a0*/  LEA R143, R68, UR44, 0x3 ;  /* 0x0000002c448f7c11 */ /* 0x000fe4000f8e18ff */
[----:B------:R-:W-:Y:S02]  /*77b0*/  CS2R R16, SRZ ;  /* 0x0000000000107805 */ /* 0x000fe4000001ff00 */
[----:B------:R-:W-:Y:S02]  /*77c0*/  @P1 SEL R2, R0, R2, !P2 ;  /* 0x0000000200021207 */ /* 0x000fe40005000000 */
[----:B------:R-:W-:Y:S02]  /*77d0*/  CS2R R26, SRZ ;  /* 0x00000000001a7805 */ /* 0x000fe4000001ff00 */
[----:B------:R-:W-:Y:S02]  /*77e0*/  SHF.L.U32 R4, R147, 0x1f, RZ ;  /* 0x0000001f93047819 */ /* 0x000fe400000006ff */
[----:B------:R-:W-:Y:S02]  /*77f0*/  CS2R R24, SRZ ;  /* 0x0000000000187805 */ /* 0x000fe4000001ff00 */
[----:B------:R-:W-:Y:S02]  /*7800*/  @P0 LOP3.LUT R2, R2, 0x1, RZ, 0xc0, !PT ;  /* 0x0000000102020812 */ /* 0x000fe400078ec0ff */
[----:B------:R-:W-:Y:S02]  /*7810*/  CS2R R30, SRZ ;  /* 0x00000000001e7805 */ /* 0x000fe4000001ff00 */
[----:B------:R-:W-:Y:S02]  /*7820*/  PLOP3.LUT P5, PT, PT, PT, PT, 0x8, 0x80 ;  /* 0x000000000080781c */ /* 0x000fe40003fae170 */
[----:B------:R-:W-:Y:S02]  /*7830*/  CS2R R28, SRZ ;  /* 0x00000000001c7805 */ /* 0x000fe4000001ff00 */
[----:B------:R-:W-:Y:S01]  /*7840*/  ISETP.NE.U32.OR P1, PT, R2, 0x1, !P0 ;  /* 0x000000010200780c */ /* 0x000fe20004725470 */
[----:B------:R-:W-:Y:S01]  /*7850*/  IMAD R2, R68, 0x40, R69 ;  /* 0x0000004044027824 */ /* 0x000fe200078e0245 */
[----:B------:R-:W-:Y:S02]  /*7860*/  CS2R R34, SRZ ;  /* 0x0000000000227805 */ /* 0x000fe4000001ff00 */
[----:B------:R-:W-:Y:S09]  /*7870*/  CS2R R32, SRZ ;  /* 0x0000000000207805 */ /* 0x000ff2000001ff00 */
[----:B------:R-:W-:Y:S04]  /*7880*/  @P1 SHF.L.U32 R0, R145, 0x1f, RZ ;  /* 0x0000001f91001819 */ /* 0x000fe800000006ff */
[----:B------:R-:W1:Y:S01]  /*7890*/  @P1 SYNCS.PHASECHK.TRANS64.TRYWAIT P0, [UR44+0x290], R0 ;  /* 0x00029000ff0015a7 */ /* 0x000e62000800112c */
[----:B------:R2:W3:Y:S01]  /*78a0*/  SYNCS.PHASECHK.TRANS64.TRYWAIT P4, [R143+URZ+0x2d0], R4 ;  /* 0x0002d0048f0075a7 */ /* 0x0004e200080811ff */
[----:B-1----:R-:W-:Y:S01]  /*78b0*/  @P1 PLOP3.LUT P5, PT, P0, PT, PT, 0x8, 0x80 ;  /* 0x000000000080181c */ /* 0x002fe200007ae170 */
[----:B------:R-:W-:Y:S01]  /*78c0*/  @!UPT UIADD3 URZ, UPT, UPT, URZ, URZ, URZ ;  /* 0x000000fffffff290 */ /* 0x000fe2000fffe0ff */
[----:B--23--:R-:W-:Y:S11]  /*78d0*/  @!P1 BRA `(.L_x_141) ;  /* 0x00000000009c9947 */ /* 0x00cff60003800000 */
[----:B------:R-:W-:Y:S01]  /*78e0*/  ISETP.NE.U32.AND P0, PT, RZ, UR56, PT ;  /* 0x00000038ff007c0c */ /* 0x000fe2000bf05070 */
[----:B------:R-:W-:Y:S01]  /*78f0*/  BSSY B0, `(.L_x_142) ;  /* 0x0000016000007945 */ /* 0x000fe20003800000 */
[----:B------:R-:W-:Y:S02]  /*7900*/  FSETP.NEU.AND P2, PT, R71, RZ, PT ;  /* 0x000000ff4700720b */ /* 0x000fe40003f4d000 */
[----:B------:R-:W-:Y:S02]  /*7910*/  CS2R R34, SRZ ;  /* 0x0000000000227805 */ /* 0x000fe4000001ff00 */
[----:B------:R-:W-:Y:S02]  /*7920*/  ISETP.NE.AND.EX P0, PT, RZ, UR57, PT, P0 ;  /* 0x00000039ff007c0c */ /* 0x000fe4000bf05300 */
[----:B------:R-:W-:Y:S02]  /*7930*/  CS2R R32, SRZ ;  /* 0x0000000000207805 */ /* 0x000fe4000001ff00 */
[----:B------:R-:W-:Y:S02]  /*7940*/  LOP3.LUT P1, RZ, R141, 0xff, RZ, 0xc0, !PT ;  /* 0x000000ff8dff7812 */ /* 0x000fe4000782c0ff */
[----:B------:R-:W-:Y:S02]  /*7950*/  CS2R R30, SRZ ;  /* 0x00000000001e7805 */ /* 0x000fe4000001ff00 */
[----:B------:R-:W-:Y:S02]  /*7960*/  SEL R0, RZ, 0xffffffff, P2 ;  /* 0xffffffffff007807 */ /* 0x000fe40001000000 */
[----:B------:R-:W-:Y:S02]  /*7970*/  CS2R R28, SRZ ;  /* 0x00000000001c7805 */ /* 0x000fe4000001ff00 */
[----:B------:R-:W-:Y:S02]  /*7980*/  SEL R3, RZ, 0xffffffff, P0 ;  /* 0xffffffffff037807 */ /* 0x000fe40000000000 */
[----:B------:R-:W-:Y:S02]  /*7990*/  CS2R R26, SRZ ;  /* 0x00000000001a7805 */ /* 0x000fe4000001ff00 */
[----:B------:R-:W-:Y:S02]  /*79a0*/  CS2R R24, SRZ ;  /* 0x0000000000187805 */ /* 0x000fe4000001ff00 */
[----:B------:R-:W-:Y:S02]  /*79b0*/  CS2R R18, SRZ ;  /* 0x0000000000127805 */ /* 0x000fe4000001ff00 */
[----:B------:R-:W-:Y:S02]  /*79c0*/  @P3 SEL R0, R3, R0, !P1 ;  /* 0x0000000003003207 */ /* 0x000fe40004800000 */
[----:B------:R-:W-:Y:S02]  /*79d0*/  CS2R R16, SRZ ;  /* 0x0000000000107805 */ /* 0x000fe4000001ff00 */
[----:B------:R-:W-:Y:S04]  /*79e0*/  LOP3.LUT R0, R0, 0x1, RZ, 0xc0, !PT ;  /* 0x0000000100007812 */ /* 0x000fe800078ec0ff */
[----:B------:R-:W-:Y:S01]  /*79f0*/  ISETP.NE.U32.AND P0, PT, R0, 0x1, PT ;  /* 0x000000010000780c */ /* 0x000fe20003f05070 */
[----:B------:R-:W-:Y:S01]  /*7a00*/  @!UPT UIADD3 URZ, UPT, UPT, URZ, URZ, URZ ;  /* 0x000000fffffff290 */ /* 0x000fe2000fffe0ff */
[----:B------:R-:W-:Y:S11]  /*7a10*/  @!P5 BRA `(.L_x_143) ;  /* 0x00000000000cd947 */ /* 0x000ff60003800000 */
[----:B------:R-:W-:Y:S04]  /*7a20*/  SHF.L.U32 R3, R145, 0x1f, RZ ;  /* 0x0000001f91037819 */ /* 0x000fe800000006ff */
[----:B------:R-:W1:Y:S02]  /*7a30*/  SYNCS.PHASECHK.TRANS64.TRYWAIT P1, [UR44+0x290], R3 ;  /* 0x00029003ff0075a7 */ /* 0x000e64000802112c */
[----:B-1----:R-:W-:Y:S05]  /*7a40*/  @!P1 BRA `(.L_x_144) ;  /* 0x0000002c00289947 */ /* 0x002fea0003800000 */
.L_x_143:
[----:B------:R-:W-:Y:S05]  /*7a50*/  BSYNC B0 ;  /* 0x0000000000007941 */ /* 0x000fea0003800000 */
.L_x_142:
[----:B------:R2:W3:Y:S01]  /*7a60*/  @P0 LDS.128 R32, [R140+UR44+0x400] ;  /* 0x0004002c8c200984 */ /* 0x0004e20008000c00 */
[----:B------:R-:W5:Y:S01]  /*7a70*/  S2UR UR5, SR_CgaCtaId ;  /* 0x00000000000579c3 */ /* 0x000f620000008800 */
[----:B------:R-:W-:Y:S01]  /*7a80*/  UIADD3 UR4, UPT, UPT, UR44, 0x298, URZ ;  /* 0x000002982c047890 */ /* 0x000fe2000fffe0ff */
[----:B------:R-:W-:Y:S01]  /*7a90*/  LOP3.LUT R145, R145, 0x1, RZ, 0x3c, !PT ;  /* 0x0000000191917812 */ /* 0x000fe200078e3cff */
[----:B------:R2:W1:Y:S04]  /*7aa0*/  @P0 LDS.128 R28, [R150+0x10] ;  /* 0x00001000961c0984 */ /* 0x0004680000000c00 */
[----:B------:R2:W1:Y:S04]  /*7ab0*/  @P0 LDS.128 R24, [R149+0x20] ;  /* 0x0000200095180984 */ /* 0x0004680000000c00 */
[----:B------:R2:W1:Y:S01]  /*7ac0*/  @P0 LDS.128 R16, [R148+0x30] ;  /* 0x0000300094100984 */ /* 0x0004620000000c00 */
[----:B------:R-:W-:Y:S01]  /*7ad0*/  @!PT LDS RZ, [RZ] ;  /* 0x00000000fffff984 */ /* 0x000fe20000000800 */
[----:B------:R-:W-:Y:S01]  /*7ae0*/  @!PT LDS RZ, [RZ] ;  /* 0x00000000fffff984 */ /* 0x000fe20000000800 */
[----:B------:R-:W-:Y:S01]  /*7af0*/  @!PT LDS RZ, [RZ] ;  /* 0x00000000fffff984 */ /* 0x000fe20000000800 */
[----:B------:R-:W-:Y:S01]  /*7b00*/  @!PT LDS RZ, [RZ] ;  /* 0x00000000fffff984 */ /* 0x000fe20000000800 */
[----:B------:R4:W-:Y:S06]  /*7b10*/  MEMBAR.ALL.CTA ;  /* 0x0000000000007992 */ /* 0x0009ec0000008000 */
[----:B----4-:R-:W4:Y:S01]  /*7b20*/  FENCE.VIEW.ASYNC.S ;  /* 0x00000000000073c6 */ /* 0x010f220000000000 */
[----:B-----5:R-:W-:Y:S09]  /*7b30*/  UPRMT UR4, UR5, 0x654, UR4 ;  /* 0x0000065405047896 */ /* 0x020ff20008000004 */
[----:B----4-:R-:W-:Y:S03]  /*7b40*/  SYNCS.ARRIVE.TRANS64.RED.A1T0 RZ, [UR4], RZ ;  /* 0x000000ffffff79a7 */ /* 0x010fe60008100404 */
.L_x_141:
[----:B------:R-:W-:Y:S05]  /*7b50*/  BSYNC B1 ;  /* 0x0000000000017941 */ /* 0x000fea0003800000 */
.L_x_140:
[----:B-1----:R-:W-:Y:S04]  /*7b60*/  SHF.R.U32.HI R0, RZ, 0x15, R2 ;  /* 0x00000015ff007819 */ /* 0x002fe80000011602 */
[----:B------:R-:W-:Y:S01]  /*7b70*/  LOP3.LUT P0, RZ, R0, 0x3, R142, 0x48, !PT ;  /* 0x0000000300ff7812 */ /* 0x000fe2000780488e */
[----:B------:R-:W-:Y:S01]  /*7b80*/  @!UPT UIADD3 URZ, UPT, UPT, URZ, URZ, URZ ;  /* 0x000000fffffff290 */ /* 0x000fe2000fffe0ff */
[----:B------:R-:W-:Y:S11]  /*7b90*/  @P4 BRA `(.L_x_145) ;  /* 0x0000000000084947 */ /* 0x000ff60003800000 */
[----:B------:R-:W1:Y:S02]  /*7ba0*/  SYNCS.PHASECHK.TRANS64.TRYWAIT P1, [R143+URZ+0x2d0], R4 ;  /* 0x0002d0048f0075a7 */ /* 0x000e6400080211ff */
[----:B-1----:R-:W-:Y:S05]  /*7bb0*/  @!P1 BRA `(.L_x_146) ;  /* 0x0000002800e49947 */ /* 0x002fea0003800000 */
.L_x_145:
[----:B------:R-:W-:Y:S05]  /*7bc0*/  @!P0 BRA `(.L_x_147) ;  /* 0x0000000000408947 */ /* 0x000fea0003800000 */
[----:B------:R-:W1:Y:S01]  /*7bd0*/  LDCU.64 UR8, c[0x4][0x70] ;  /* 0x01000e00ff0877ac */ /* 0x000e620008000a00 */
[----:B------:R-:W-:Y:S01]  /*7be0*/  MOV R15, 0x0 ;  /* 0x00000000000f7802 */ /* 0x000fe20000000f00 */
[----:B------:R-:W-:Y:S02]  /*7bf0*/  HFMA2 R12, -RZ, RZ, 0, 5.9604644775390625e-08 ;  /* 0x00000001ff0c7431 */ /* 0x000fe400000001ff */
[----:B------:R-:W-:Y:S02]  /*7c00*/  IMAD.MOV.U32 R8, RZ, RZ, 0x192 ;  /* 0x00000192ff087424 */ /* 0x000fe400078e00ff */
[----:B------:R-:W-:Y:S01]  /*7c10*/  IMAD.MOV.U32 R13, RZ, RZ, RZ ;  /* 0x000000ffff0d7224 */ /* 0x000fe200078e00ff */
[----:B------:R-:W5:Y:S01]  /*7c20*/  LDCU.64 UR6, c[0x4][0x78] ;  /* 0x01000f00ff0677ac */ /* 0x000f620008000a00 */
[----:B------:R-:W2:Y:S01]  /*7c30*/  LDC.64 R14, c[0x4][R15] ;  /* 0x010000000f0e7b82 */ /* 0x000ea20000000a00 */
[----:B------:R-:W3:Y:S01]  /*7c40*/  LDCU.64 UR4, c[0x4][0x10] ;  /* 0x01000200ff0477ac */ /* 0x000ee20008000a00 */
[----:B-1----:R-:W-:Y:S01]  /*7c50*/  MOV R5, UR9 ;  /* 0x0000000900057c02 */ /* 0x002fe20008000f00 */
[----:B------:R-:W-:Y:S01]  /*7c60*/  IMAD.U32 R4, RZ, RZ, UR8 ;  /* 0x00000008ff047e24 */ /* 0x000fe2000f8e00ff */
[----:B-----5:R-:W-:Y:S01]  /*7c70*/  MOV R7, UR7 ;  /* 0x0000000700077c02 */ /* 0x020fe20008000f00 */
[----:B------:R-:W-:Y:S01]  /*7c80*/  IMAD.U32 R6, RZ, RZ, UR6 ;  /* 0x00000006ff067e24 */ /* 0x000fe2000f8e00ff */
[----:B---3--:R-:W-:Y:S01]  /*7c90*/  MOV R11, UR5 ;  /* 0x00000005000b7c02 */ /* 0x008fe20008000f00 */
[----:B------:R-:W-:Y:S02]  /*7ca0*/  IMAD.U32 R10, RZ, RZ, UR4 ;  /* 0x00000004ff0a7e24 */ /* 0x000fe4000f8e00ff */
[----:B------:R-:W-:Y:S07]  /*7cb0*/  LEPC R20, `(.L_x_147) ;  /* 0x000000001014794e */ /* 0x000fee0000000000 */
[----:B--2-4-:R-:W-:Y:S05]  /*7cc0*/  CALL.ABS.NOINC R14 ;  /* 0x000000000e007343 */ /* 0x014fea0003c00000 */
.L_x_147:
[----:B------:R-:W-:Y:S01]  /*7cd0*/  LOP3.LUT P0, RZ, R131, 0x60, RZ, 0xc0, !PT ;  /* 0x0000006083ff7812 */ /* 0x000fe2000780c0ff */
[----:B------:R-:W-:Y:S05]  /*7ce0*/  WARPSYNC.ALL ;  /* 0x0000000000007948 */ /* 0x000fea0003800000 */
[----:B------:R-:W-:Y:S01]  /*7cf0*/  R2UR UR4, R2 ;  /* 0x00000000020472ca */ /* 0x000fe200000e0000 */
[----:B------:R-:W-:Y:S01]  /*7d00*/  BSSY.RECONVERGENT B0, `(.L_x_148) ;  /* 0x000011f000007945 */ /* 0x000fe20003800200 */
[----:B---3--:R-:W-:Y:S02]  /*7d10*/  F2FP.F16.E5M2.UNPACK_B R2, R32 ;  /* 0x00000020ff02723e */ /* 0x008fe400020004ff */
[-C--:B------:R-:W-:Y:S02]  /*7d20*/  F2FP.F16.E5M2.UNPACK_B R21, R33.reuse ;  /* 0x00000021ff15723e */ /* 0x080fe400020004ff */
[----:B------:R-:W-:Y:S01]  /*7d30*/  F2FP.F16.E5M2.UNPACK_B R12, R28 ;  /* 0x0000001cff0c723e */ /* 0x000fe200020004ff */
[----:B------:R-:W-:Y:S01]  /*7d40*/  HADD2.F32 R0, -RZ, R2.H0_H0 ;  /* 0x20000002ff007230 */ /* 0x000fe20000004100 */
[----:B------:R-:W-:Y:S01]  /*7d50*/  F2FP.F16.E5M2.UNPACK_B R32, R32.H1 ;  /* 0x00000020ff20723e */ /* 0x000fe200030004ff */
[--C-:B------:R-:W-:Y:S01]  /*7d60*/  HADD2.F32 R73, -RZ, R21.reuse.H0_H0 ;  /* 0x20000015ff497230 */ /* 0x100fe20000004100 */
[----:B------:R-:W-:Y:S01]  /*7d70*/  F2FP.F16.E5M2.UNPACK_B R33, R33.H1 ;  /* 0x00000021ff21723e */ /* 0x000fe200030004ff */
[----:B------:R-:W-:Y:S01]  /*7d80*/  HADD2.F32 R74, -RZ, R21.H1_H1 ;  /* 0x30000015ff4a7230 */ /* 0x000fe20000004100 */
[-C--:B------:R-:W-:Y:S01]  /*7d90*/  F2FP.F16.E5M2.UNPACK_B R20, R34.reuse ;  /* 0x00000022ff14723e */ /* 0x080fe200020004ff */
[--C-:B------:R-:W-:Y:S01]  /*7da0*/  HADD2.F32 R3, -RZ, R32.reuse.H0_H0 ;  /* 0x20000020ff037230 */ /* 0x100fe20000004100 */
[----:B------:R-:W-:Y:S01]  /*7db0*/  F2FP.F16.E5M2.UNPACK_B R15, R34.H1 ;  /* 0x00000022ff0f723e */ /* 0x000fe200030004ff */
[----:B------:R-:W-:Y:S01]  /*7dc0*/  HADD2.F32 R72, -RZ, R32.H1_H1 ;  /* 0x30000020ff487230 */ /* 0x000fe20000004100 */
[-C--:B------:R-:W-:Y:S01]  /*7dd0*/  F2FP.F16.E5M2.UNPACK_B R14, R35.reuse ;  /* 0x00000023ff0e723e */ /* 0x080fe200020004ff */
[--C-:B------:R-:W-:Y:S01]  /*7de0*/  HADD2.F32 R75, -RZ, R33.reuse.H0_H0 ;  /* 0x20000021ff4b7230 */ /* 0x100fe20000004100 */
[----:B------:R-:W-:Y:S01]  /*7df0*/  F2FP.F16.E5M2.UNPACK_B R13, R35.H1 ;  /* 0x00000023ff0d723e */ /* 0x000fe200030004ff */
[----:B------:R-:W-:Y:S01]  /*7e00*/  HADD2.F32 R76, -RZ, R33.H1_H1 ;  /* 0x30000021ff4c7230 */ /* 0x000fe20000004100 */
[----:B------:R-:W-:Y:S01]  /*7e10*/  F2FP.F16.E5M2.UNPACK_B R28, R28.H1 ;  /* 0x0000001cff1c723e */ /* 0x000fe200030004ff */
[--C-:B------:R-:W-:Y:S01]  /*7e20*/  HADD2.F32 R77, -RZ, R20.reuse.H0_H0 ;  /* 0x20000014ff4d7230 */ /* 0x100fe20000004100 */
[-C--:B------:R-:W-:Y:S01]  /*7e30*/  F2FP.F16.E5M2.UNPACK_B R11, R29.reuse ;  /* 0x0000001dff0b723e */ /* 0x080fe200020004ff */
        /* <DEDUP_REMOVED lines=43> */
[----:B------:R-:W-:Y:S01]  /*80f0*/  IADD3 R143, PT, PT, R143, 0x2f0, RZ ;  /* 0x000002f08f8f7810 */ /* 0x000fe20007ffe0ff */
[----:B------:R-:W-:Y:S01]  /*8100*/  HADD2.F32 R100, -RZ, R6.H1_H1 ;  /* 0x30000006ff647230 */ /* 0x000fe20000004100 */
[----:B------:R-:W-:Y:S01]  /*8110*/  IADD3 R68, PT, PT, R68, 0x1, RZ ;  /* 0x0000000144447810 */ /* 0x000fe20007ffe0ff */
[--C-:B------:R-:W-:Y:S01]  /*8120*/  HADD2.F32 R101, -RZ, R5.reuse.H0_H0 ;  /* 0x20000005ff657230 */ /* 0x100fe20000004100 */
[----:B------:R-:W-:Y:S01]  /*8130*/  LOP3.LUT R143, R143, 0xfefffff8, RZ, 0xc0, !PT ;  /* 0xfefffff88f8f7812 */ /* 0x000fe200078ec0ff */
[----:B------:R-:W-:Y:S02]  /*8140*/  HADD2.F32 R102, -RZ, R5.H1_H1 ;  /* 0x30000005ff667230 */ /* 0x000fe40000004100 */
[--C-:B------:R-:W-:Y:S02]  /*8150*/  HADD2.F32 R103, -RZ, R4.reuse.H0_H0 ;  /* 0x20000004ff677230 */ /* 0x100fe40000004100 */
[----:B------:R-:W-:Y:S02]  /*8160*/  HADD2.F32 R104, -RZ, R4.H1_H1 ;  /* 0x30000004ff687230 */ /* 0x000fe40000004100 */
[----:B------:R-:W1:Y:S01]  /*8170*/  LDTM.x64 R4, tmem[UR4] ;  /* 0x00000004000479ee */ /* 0x000e620008340000 */
[----:B------:R-:W-:Y:S01]  /*8180*/  NOP ;  /* 0x0000000000007918 */ /* 0x000fe20000000000 */
[----:B-1----:R1:W-:Y:S01]  /*8190*/  SYNCS.ARRIVE.TRANS64.RED.A1T0 RZ, [R143+URZ], RZ ;  /* 0x000000ff8fff79a7 */ /* 0x0023e200081004ff */
[----:B------:R-:W-:Y:S02]  /*81a0*/  HADD2.F32 R2, -RZ, R2.H1_H1 ;  /* 0x30000002ff027230 */ /* 0x000fe40000004100 */
[--C-:B------:R-:W-:Y:S02]  /*81b0*/  HADD2.F32 R105, -RZ, R106.reuse.H0_H0 ;  /* 0x2000006aff697230 */ /* 0x100fe40000004100 */
        /* <DEDUP_REMOVED lines=9> */
[C---:B----4-:R-:W-:Y:S01]  /*8250*/  FMUL R4, R70.reuse, R4 ;  /* 0x0000000446047220 */ /* 0x050fe20000400000 */
[C---:B------:R-:W-:Y:S01]  /*8260*/  FMUL R5, R70.reuse, R5 ;  /* 0x0000000546057220 */ /* 0x040fe20000400000 */
[C---:B------:R-:W-:Y:S01]  /*8270*/  FMUL R8, R70.reuse, R8 ;  /* 0x0000000846087220 */ /* 0x040fe20000400000 */
[C---:B------:R-:W-:Y:S01]  /*8280*/  FMUL R9, R70.reuse, R9 ;  /* 0x0000000946097220 */ /* 0x040fe20000400000 */
[C---:B------:R-:W-:Y:S01]  /*8290*/  FFMA R4, R71.reuse, R0, R4 ;  /* 0x0000000047047223 */ /* 0x040fe20000000004 */
[C---:B------:R-:W-:Y:S01]  /*82a0*/  FFMA R5, R71.reuse, R2, R5 ;  /* 0x0000000247057223 */ /* 0x040fe20000000005 */
[C---:B------:R-:W-:Y:S01]  /*82b0*/  FMUL R12, R70.reuse, R12 ;  /* 0x0000000c460c7220 */ /* 0x040fe20000400000 */
[C---:B------:R-:W-:Y:S01]  /*82c0*/  FMUL R13, R70.reuse, R13 ;  /* 0x0000000d460d7220 */ /* 0x040fe20000400000 */
[C---:B------:R-:W-:Y:S01]  /*82d0*/  FMUL R0, R70.reuse, R16 ;  /* 0x0000001046007220 */ /* 0x040fe20000400000 */
[C---:B------:R-:W-:Y:S01]  /*82e0*/  FMUL R2, R70.reuse, R17 ;  /* 0x0000001146027220 */ /* 0x040fe20000400000 */
[C---:B------:R-:W-:Y:S01]  /*82f0*/  FMUL R17, R70.reuse, R24 ;  /* 0x0000001846117220 */ /* 0x040fe20000400000 */
[--C-:B------:R-:W-:Y:S02]  /*8300*/  HADD2.F32 R125, -RZ, R126.reuse.H0_H0 ;  /* 0x2000007eff7d7230 */ /* 0x100fe40000004100 */
[C---:B------:R-:W-:Y:S01]  /*8310*/  FMUL R6, R70.reuse, R6 ;  /* 0x0000000646067220 */ /* 0x040fe20000400000 */
[----:B------:R-:W-:Y:S02]  /*8320*/  HADD2.F32 R126, -RZ, R126.H1_H1 ;  /* 0x3000007eff7e7230 */ /* 0x000fe40000004100 */
[C---:B------:R-:W-:Y:S01]  /*8330*/  FMUL R7, R70.reuse, R7 ;  /* 0x0000000746077220 */ /* 0x040fe20000400000 */
[C---:B------:R-:W-:Y:S01]  /*8340*/  FMUL R10, R70.reuse, R10 ;  /* 0x0000000a460a7220 */ /* 0x040fe20000400000 */
[C---:B------:R-:W-:Y:S01]  /*8350*/  FFMA R6, R71.reuse, R3, R6 ;  /* 0x0000000347067223 */ /* 0x040fe20000000006 */
[C---:B------:R-:W-:Y:S01]  /*8360*/  FMUL R11, R70.reuse, R11 ;  /* 0x0000000b460b7220 */ /* 0x040fe20000400000 */
[C---:B------:R-:W-:Y:S01]  /*8370*/  FFMA R7, R71.reuse, R72, R7 ;  /* 0x0000004847077223 */ /* 0x040fe20000000007 */
[C---:B------:R-:W-:Y:S01]  /*8380*/  FFMA R8, R71.reuse, R73, R8 ;  /* 0x0000004947087223 */ /* 0x040fe20000000008 */
[C---:B------:R-:W-:Y:S01]  /*8390*/  FFMA R9, R71.reuse, R74, R9 ;  /* 0x0000004a47097223 */ /* 0x040fe20000000009 */
[C---:B------:R-:W-:Y:S01]  /*83a0*/  FFMA R10, R71.reuse, R75, R10 ;  /* 0x0000004b470a7223 */ /* 0x040fe2000000000a */
[C---:B------:R-:W-:Y:S01]  /*83b0*/  FFMA R11, R71.reuse, R76, R11 ;  /* 0x0000004c470b7223 */ /* 0x040fe2000000000b */
[C---:B------:R-:W-:Y:S01]  /*83c0*/  FFMA R12, R71.reuse, R77, R12 ;  /* 0x0000004d470c7223 */ /* 0x040fe2000000000c */
[----:B------:R-:W-:Y:S01]  /*83d0*/  FFMA R13, R71, R78, R13 ;  /* 0x0000004e470d7223 */ /* 0x000fe2000000000d */
[----:B------:R-:W-:Y:S01]  /*83e0*/  F2FP.SATFINITE.E5M2.F32.PACK_AB_MERGE_C R76, R7, R6, RZ ;  /* 0x00000006074c723e */ /* 0x000fe200048060ff */
[--C-:B------:R-:W-:Y:S02]  /*83f0*/  HADD2.F32 R74, -RZ, R129.reuse.H0_H0 ;  /* 0x20000081ff4a7230 */ /* 0x100fe40000004100 */
[C---:B------:R-:W-:Y:S01]  /*8400*/  FMUL R7, R70.reuse, R20 ;  /* 0x0000001446077220 */ /* 0x040fe20000400000 */
[----:B------:R-:W-:Y:S01]  /*8410*/  HADD2.F32 R75, -RZ, R129.H1_H1 ;  /* 0x30000081ff4b7230 */ /* 0x000fe20000004100 */
[----:B------:R-:W-:Y:S01]  /*8420*/  F2FP.SATFINITE.E5M2.F32.PACK_AB_MERGE_C R129, R11, R10, RZ ;  /* 0x0000000a0b81723e */ /* 0x000fe200048060ff */
        /* <DEDUP_REMOVED lines=12> */
[----:B------:R-:W-:Y:S01]  /*84f0*/  FFMA R3, R71, R83, R3 ;  /* 0x0000005347037223 */ /* 0x000fe20000000003 */
[C---:B------:R-:W-:Y:S01]  /*8500*/  FMUL R25, R70.reuse, R32 ;  /* 0x0000002046197220 */ /* 0x040fe20000400000 */
[----:B------:R-:W-:Y:S01]  /*8510*/  F2FP.SATFINITE.E5M2.F32.PACK_AB_MERGE_C R14, R15, R14, RZ ;  /* 0x0000000e0f0e723e */ /* 0x000fe200048060ff */
[C---:B------:R-:W-:Y:S01]  /*8520*/  FMUL R6, R70.reuse, R19 ;  /* 0x0000001346067220 */ /* 0x040fe20000400000 */
[C---:B------:R-:W-:Y:S01]  /*8530*/  FMUL R11, R70.reuse, R22 ;  /* 0x00000016460b7220 */ /* 0x040fe20000400000 */
[C---:B------:R-:W-:Y:S01]  /*8540*/  FMUL R22, R70.reuse, R29 ;  /* 0x0000001d46167220 */ /* 0x040fe20000400000 */
[C---:B------:R-:W-:Y:S01]  /*8550*/  FMUL R29, R70.reuse, R36 ;  /* 0x00000024461d7220 */ /* 0x040fe20000400000 */
[C---:B------:R-:W-:Y:S01]  /*8560*/  FFMA R6, R71.reuse, R84, R6 ;  /* 0x0000005447067223 */ /* 0x040fe20000000006 */
[C---:B------:R-:W-:Y:S01]  /*8570*/  FFMA R7, R71.reuse, R85, R7 ;  /* 0x0000005547077223 */ /* 0x040fe20000000007 */
[C---:B------:R-:W-:Y:S01]  /*8580*/  FFMA R10, R71.reuse, R86, R10 ;  /* 0x00000056470a7223 */ /* 0x040fe2000000000a */
[C---:B------:R-:W-:Y:S01]  /*8590*/  FFMA R11, R71.reuse, R87, R11 ;  /* 0x00000057470b7223 */ /* 0x040fe2000000000b */
[----:B------:R-:W-:Y:S01]  /*85a0*/  FMUL R16, R70, R23 ;  /* 0x0000001746107220 */ /* 0x000fe20000400000 */
[----:B------:R-:W-:Y:S01]  /*85b0*/  F2FP.SATFINITE.E5M2.F32.PACK_AB_MERGE_C R3, R6, R3, RZ ;  /* 0x000000030603723e */ /* 0x000fe200048060ff */
        /* <DEDUP_REMOVED lines=10> */
[----:B------:R-:W-:Y:S01]  /*8660*/  FMUL R30, R70, R37 ;  /* 0x00000025461e7220 */ /* 0x000fe20000400000 */
[----:B------:R-:W-:Y:S01]  /*8670*/  F2FP.SATFINITE.E5M2.F32.PACK_AB_MERGE_C R16, R10, R7, R16 ;  /* 0x000000070a10723e */ /* 0x000fe20004806010 */
        /* <DEDUP_REMOVED lines=23> */
[----:B------:R-:W-:Y:S01]  /*87f0*/  FFMA R31, R71, R103, R31 ;  /* 0x00000067471f7223 */ /* 0x000fe2000000001f */
[----:B------:R-:W-:Y:S01]  /*8800*/  FMUL R45, R70, R52 ;  /* 0x00000034462d7220 */ /* 0x000fe20000400000 */
[----:B------:R-:W-:Y:S01]  /*8810*/  F2FP.SATFINITE.E5M2.F32.PACK_AB_MERGE_C R19, R28, R27, RZ ;  /* 0x0000001b1c13723e */ /* 0x000fe200048060ff */
[C---:B------:R-:W-:Y:S01]  /*8820*/  FMUL R52, R70.reuse, R59 ;  /* 0x0000003b46347220 */ /* 0x040fe20000400000 */
[C---:B------:R-:W-:Y:S01]  /*8830*/  FMUL R59, R70.reuse, R66 ;  /* 0x00000042463b7220 */ /* 0x040fe20000400000 */
[----:B------:R-:W-:Y:S01]  /*8840*/  F2FP.SATFINITE.E5M2.F32.PACK_AB_MERGE_C R66, R13, R12, R14 ;  /* 0x0000000c0d42723e */ /* 0x000fe2000480600e */
[----:B------:R-:W-:Y:S01]  /*8850*/  FMUL R32, R70, R39 ;  /* 0x0000002746207220 */ /* 0x000fe20000400000 */
[--C-:B------:R-:W-:Y:S01]  /*8860*/  HADD2.F32 R107, -RZ, R108.reuse.H0_H0 ;  /* 0x2000006cff6b7230 */ /* 0x100fe20000004100 */
[----:B------:R-:W-:Y:S01]  /*8870*/  F2FP.SATFINITE.E5M2.F32.PACK_AB_MERGE_C R19, R26, R25, R19 ;  /* 0x000000191a13723e */ /* 0x000fe20004806013 */
[----:B------:R-:W-:Y:S02]  /*8880*/  HADD2.F32 R108, -RZ, R108.H1_H1 ;  /* 0x3000006cff6c7230 */ /* 0x000fe40000004100 */
[C---:B------:R-:W-:Y:S01]  /*8890*/  FFMA R32, R71.reuse, R104, R32 ;  /* 0x0000006847207223 */ /* 0x040fe20000000020 */
[C---:B------:R-:W-:Y:S01]  /*88a0*/  FFMA R33, R71.reuse, R105, R33 ;  /* 0x0000006947217223 */ /* 0x040fe20000000021 */
[C---:B------:R-:W-:Y:S01]  /*88b0*/  FFMA R34, R71.reuse, R106, R34 ;  /* 0x0000006a47227223 */ /* 0x040fe20000000022 */
[C---:B------:R-:W-:Y:S01]  /*88c0*/  FMUL R35, R70.reuse, R42 ;  /* 0x0000002a46237220 */ /* 0x040fe20000400000 */
[----:B------:R-:W-:Y:S01]  /*88d0*/  FMUL R42, R70, R49 ;  /* 0x00000031462a7220 */ /* 0x000fe20000400000 */
[----:B------:R-:W-:Y:S01]  /*88e0*/  F2FP.SATFINITE.E5M2.F32.PACK_AB_MERGE_C R32, R32, R31, RZ ;  /* 0x0000001f2020723e */ /* 0x000fe200048060ff */
[C---:B------:R-:W-:Y:S01]  /*88f0*/  FMUL R49, R70.reuse, R56 ;  /* 0x0000003846317220 */ /* 0x040fe20000400000 */
[C---:B------:R-:W-:Y:S01]  /*8900*/  FMUL R36, R70.reuse, R43 ;  /* 0x0000002b46247220 */ /* 0x040fe20000400000 */
[--C-:B------:R-:W-:Y:S02]  /*8910*/  HADD2.F32 R111, -RZ, R112.reuse.H0_H0 ;  /* 0x20000070ff6f7230 */ /* 0x100fe40000004100 */
[C---:B------:R-:W-:Y:S01]  /*8920*/  FFMA R35, R71.reuse, R107, R35 ;  /* 0x0000006b47237223 */ /* 0x040fe20000000023 */
[----:B------:R-:W-:Y:S02]  /*8930*/  HADD2.F32 R112, -RZ, R112.H1_H1 ;  /* 0x30000070ff707230 */ /* 0x000fe40000004100 */
[C---:B------:R-:W-:Y:S01]  /*8940*/  FMUL R39, R70.reuse, R46 ;  /* 0x0000002e46277220 */ /* 0x040fe20000400000 */
[C---:B------:R-:W-:Y:S01]  /*8950*/  FFMA R36, R71.reuse, R108, R36 ;  /* 0x0000006c47247223 */ /* 0x040fe20000000024 */
[C---:B------:R-:W-:Y:S01]  /*8960*/  FMUL R40, R70.reuse, R47 ;  /* 0x0000002f46287220 */ /* 0x040fe20000400000 */
[C---:B------:R-:W-:Y:S01]  /*8970*/  FFMA R37, R71.reuse, R109, R37 ;  /* 0x0000006d47257223 */ /* 0x040fe20000000025 */
[C---:B------:R-:W-:Y:S01]  /*8980*/  FFMA R38, R71.reuse, R110, R38 ;  /* 0x0000006e47267223 */ /* 0x040fe20000000026 */
        /* <DEDUP_REMOVED lines=8> */
[C---:B------:R-:W-:Y:S01]  /*8a10*/  FMUL R46, R70.reuse, R53 ;  /* 0x00000035462e7220 */ /* 0x040fe20000400000 */
[--C-:B------:R-:W-:Y:S02]  /*8a20*/  HADD2.F32 R119, -RZ, R120.reuse.H0_H0 ;  /* 0x20000078ff777230 */ /* 0x100fe40000004100 */
[C---:B------:R-:W-:Y:S01]  /*8a30*/  FMUL R50, R70.reuse, R57 ;  /* 0x0000003946327220 */ /* 0x040fe20000400000 */
[C---:B------:R-:W-:Y:S01]  /*8a40*/  FMUL R51, R70.reuse, R58 ;  /* 0x0000003a46337220 */ /* 0x040fe20000400000 */
[C---:B------:R-:W-:Y:S01]  /*8a50*/  FMUL R53, R70.reuse, R60 ;  /* 0x0000003c46357220 */ /* 0x040fe20000400000 */
[C---:B------:R-:W-:Y:S01]  /*8a60*/  FFMA R43, R71.reuse, R115, R43 ;  /* 0x00000073472b7223 */ /* 0x040fe2000000002b */
[----:B------:R-:W-:Y:S02]  /*8a70*/  HADD2.F32 R120, -RZ, R120.H1_H1 ;  /* 0x30000078ff787230 */ /* 0x000fe40000004100 */
[C---:B------:R-:W-:Y:S01]  /*8a80*/  FMUL R47, R70.reuse, R54 ;  /* 0x00000036462f7220 */ /* 0x040fe20000400000 */
[C---:B------:R-:W-:Y:S01]  /*8a90*/  FMUL R57, R70.reuse, R64 ;  /* 0x0000004046397220 */ /* 0x040fe20000400000 */
[C---:B------:R-:W-:Y:S01]  /*8aa0*/  FMUL R58, R70.reuse, R65 ;  /* 0x00000041463a7220 */ /* 0x040fe20000400000 */
[C---:B------:R-:W-:Y:S01]  /*8ab0*/  FMUL R60, R70.reuse, R67 ;  /* 0x00000043463c7220 */ /* 0x040fe20000400000 */
[----:B------:R-:W-:Y:S01]  /*8ac0*/  FFMA R44, R71, R116, R44 ;  /* 0x00000074472c7223 */ /* 0x000fe2000000002c */
[----:B------:R-:W-:Y:S01]  /*8ad0*/  FMUL R48, R70, R55 ;  /* 0x0000003746307220 */ /* 0x000fe20000400000 */
[----:B------:R-:W-:Y:S01]  /*8ae0*/  F2FP.SATFINITE.E5M2.F32.PACK_AB_MERGE_C R64, R5, R4, R76 ;  /* 0x000000040540723e */ /* 0x000fe2000480604c */
[----:B------:R-:W-:Y:S01]  /*8af0*/  FFMA R45, R71, R117, R45 ;  /* 0x00000075472d7223 */ /* 0x000fe2000000002d */
[----:B------:R-:W-:Y:S01]  /*8b00*/  F2FP.SATFINITE.E5M2.F32.PACK_AB_MERGE_C R65, R9, R8, R129 ;  /* 0x000000080941723e */ /* 0x000fe20004806081 */
[C---:B------:R-:W-:Y:S01]  /*8b10*/  FFMA R46, R71.reuse, R118, R46 ;  /* 0x00000076472e7223 */ /* 0x040fe2000000002e */
[----:B------:R-:W-:Y:S01]  /*8b20*/  F2FP.SATFINITE.E5M2.F32.PACK_AB_MERGE_C R67, R2, R0, R3 ;  /* 0x000000000243723e */ /* 0x000fe20004806003 */
[--C-:B------:R-:W-:Y:S02]  /*8b30*/  HADD2.F32 R123, -RZ, R124.reuse.H0_H0 ;  /* 0x2000007cff7b7230 */ /* 0x100fe40000004100 */
[C---:B------:R-:W-:Y:S01]  /*8b40*/  FFMA R47, R71.reuse, R119, R47 ;  /* 0x00000077472f7223 */ /* 0x040fe2000000002f */
[----:B------:R-:W-:Y:S02]  /*8b50*/  HADD2.F32 R124, -RZ, R124.H1_H1 ;  /* 0x3000007cff7c7230 */ /* 0x000fe40000004100 */
[C---:B------:R-:W-:Y:S01]  /*8b60*/  FFMA R48, R71.reuse, R120, R48 ;  /* 0x0000007847307223 */ /* 0x040fe20000000030 */
[----:B------:R1:W-:Y:S01]  /*8b70*/  STS.128 [R140+UR44+0x2400], R64 ;  /* 0x002400408c007988 */ /* 0x0003e20008000c2c */
[C---:B------:R-:W-:Y:S01]  /*8b80*/  FFMA R49, R71.reuse, R121, R49 ;  /* 0x0000007947317223 */ /* 0x040fe20000000031 */
[C---:B------:R-:W-:Y:S01]  /*8b90*/  FFMA R50, R71.reuse, R122, R50 ;  /* 0x0000007a47327223 */ /* 0x040fe20000000032 */
[C---:B------:R-:W-:Y:S01]  /*8ba0*/  FMUL R54, R70.reuse, R61 ;  /* 0x0000003d46367220 */ /* 0x040fe20000400000 */
[--C-:B------:R-:W-:Y:S02]  /*8bb0*/  HADD2.F32 R127, -RZ, R128.reuse.H0_H0 ;  /* 0x20000080ff7f7230 */ /* 0x100fe40000004100 */
[C---:B------:R-:W-:Y:S01]  /*8bc0*/  FFMA R51, R71.reuse, R123, R51 ;  /* 0x0000007b47337223 */ /* 0x040fe20000000033 */
[----:B------:R-:W-:Y:S02]  /*8bd0*/  HADD2.F32 R128, -RZ, R128.H1_H1 ;  /* 0x30000080ff807230 */ /* 0x000fe40000004100 */
[----:B------:R-:W-:Y:S01]  /*8be0*/  FMUL R55, R70, R62 ;  /* 0x0000003e46377220 */ /* 0x000fe20000400000 */
[----:B------:R1:W-:Y:S01]  /*8bf0*/  STS.128 [R150+0x2010], R16 ;  /* 0x0020101096007388 */ /* 0x0003e20000000c00 */
[----:B------:R-:W-:Y:S01]  /*8c00*/  F2FP.SATFINITE.E5M2.F32.PACK_AB_MERGE_C R35, R36, R35, RZ ;  /* 0x000000232423723e */ /* 0x000fe200048060ff */
[C---:B------:R-:W-:Y:S01]  /*8c10*/  FFMA R52, R71.reuse, R124, R52 ;  /* 0x0000007c47347223 */ /* 0x040fe20000000034 */
[----:B------:R-:W-:Y:S01]  /*8c20*/  FMUL R56, R70, R63 ;  /* 0x0000003f46387220 */ /* 0x000fe20000400000 */
[C---:B------:R-:W-:Y:S01]  /*8c30*/  FFMA R53, R71.reuse, R125, R53 ;  /* 0x0000007d47357223 */ /* 0x040fe20000000035 */
[C---:B------:R-:W-:Y:S01]  /*8c40*/  FFMA R54, R71.reuse, R126, R54 ;  /* 0x0000007e47367223 */ /* 0x040fe20000000036 */
[C---:B------:R-:W-:Y:S01]  /*8c50*/  FFMA R55, R71.reuse, R127, R55 ;  /* 0x0000007f47377223 */ /* 0x040fe20000000037 */
[C---:B------:R-:W-:Y:S01]  /*8c60*/  FFMA R56, R71.reuse, R128, R56 ;  /* 0x0000008047387223 */ /* 0x040fe20000000038 */
[----:B------:R-:W-:Y:S01]  /*8c70*/  F2FP.SATFINITE.E5M2.F32.PACK_AB_MERGE_C R39, R40, R39, RZ ;  /* 0x000000272827723e */ /* 0x000fe200048060ff */
[C---:B------:R-:W-:Y:S01]  /*8c80*/  FFMA R57, R71.reuse, R72, R57 ;  /* 0x0000004847397223 */ /* 0x040fe20000000039 */
[----:B------:R-:W-:Y:S01]  /*8c90*/  F2FP.SATFINITE.E5M2.F32.PACK_AB_MERGE_C R43, R44, R43, RZ ;  /* 0x0000002b2c2b723e */ /* 0x000fe200048060ff */
[C---:B------:R-:W-:Y:S01]  /*8ca0*/  FFMA R58, R71.reuse, R73, R58 ;  /* 0x00000049473a7223 */ /* 0x040fe2000000003a */
[C---:B------:R-:W-:Y:S01]  /*8cb0*/  FFMA R59, R71.reuse, R74, R59 ;  /* 0x0000004a473b7223 */ /* 0x040fe2000000003b */
[----:B------:R-:W-:Y:S01]  /*8cc0*/  F2FP.SATFINITE.E5M2.F32.PACK_AB_MERGE_C R33, R34, R33, R35 ;  /* 0x000000212221723e */ /* 0x000fe20004806023 */
[----:B------:R-:W-:Y:S01]  /*8cd0*/  FFMA R60, R71, R75, R60 ;  /* 0x0000004b473c7223 */ /* 0x000fe2000000003c */
[----:B------:R-:W-:Y:S02]  /*8ce0*/  F2FP.SATFINITE.E5M2.F32.PACK_AB_MERGE_C R32, R30, R29, R32 ;  /* 0x0000001d1e20723e */ /* 0x000fe40004806020 */
[----:B------:R-:W-:Y:S02]  /*8cf0*/  F2FP.SATFINITE.E5M2.F32.PACK_AB_MERGE_C R34, R38, R37, R39 ;  /* 0x000000252622723e */ /* 0x000fe40004806027 */
[----:B------:R-:W-:Y:S02]  /*8d00*/  F2FP.SATFINITE.E5M2.F32.PACK_AB_MERGE_C R35, R42, R41, R43 ;  /* 0x000000292a23723e */ /* 0x000fe4000480602b */
[----:B------:R-:W-:Y:S02]  /*8d10*/  F2FP.SATFINITE.E5M2.F32.PACK_AB_MERGE_C R51, R52, R51, RZ ;  /* 0x000000333433723e */ /* 0x000fe400048060ff */
[----:B------:R-:W-:Y:S01]  /*8d20*/  F2FP.SATFINITE.E5M2.F32.PACK_AB_MERGE_C R48, R48, R47, RZ ;  /* 0x0000002f3030723e */ /* 0x000fe200048060ff */
[----:B------:R1:W-:Y:S01]  /*8d30*/  STS.128 [R149+0x2020], R32 ;  /* 0x0020202095007388 */ /* 0x0003e20000000c00 */
[----:B------:R-:W-:Y:S02]  /*8d40*/  F2FP.SATFINITE.E5M2.F32.PACK_AB_MERGE_C R55, R56, R55, RZ ;  /* 0x000000373837723e */ /* 0x000fe400048060ff */
[----:B------:R-:W-:Y:S02]  /*8d50*/  F2FP.SATFINITE.E5M2.F32.PACK_AB_MERGE_C R59, R60, R59, RZ ;  /* 0x0000003b3c3b723e */ /* 0x000fe400048060ff */
[----:B------:R-:W-:Y:S02]  /*8d60*/  F2FP.SATFINITE.E5M2.F32.PACK_AB_MERGE_C R49, R50, R49, R51 ;  /* 0x000000313231723e */ /* 0x000fe40004806033 */
[----:B------:R-:W-:Y:S02]  /*8d70*/  F2FP.SATFINITE.E5M2.F32.PACK_AB_MERGE_C R48, R46, R45, R48 ;  /* 0x0000002d2e30723e */ /* 0x000fe40004806030 */
[----:B------:R-:W-:Y:S02]  /*8d80*/  F2FP.SATFINITE.E5M2.F32.PACK_AB_MERGE_C R50, R54, R53, R55 ;  /* 0x000000353632723e */ /* 0x000fe40004806037 */
[----:B------:R-:W-:Y:S05]  /*8d90*/  F2FP.SATFINITE.E5M2.F32.PACK_AB_MERGE_C R51, R58, R57, R59 ;  /* 0x000000393a33723e */ /* 0x000fea000480603b */
[----:B------:R1:W-:Y:S01]  /*8da0*/  STS.128 [R148+0x2030], R48 ;  /* 0x0020303094007388 */ /* 0x0003e20000000c00 */
[----:B------:R-:W-:Y:S01]  /*8db0*/  @!PT LDS RZ, [RZ] ;  /* 0x00000000fffff984 */ /* 0x000fe20000000800 */
[----:B------:R-:W-:Y:S01]  /*8dc0*/  @!PT LDS RZ, [RZ] ;  /* 0x00000000fffff984 */ /* 0x000fe20000000800 */
[----:B------:R-:W-:Y:S01]  /*8dd0*/  @!PT LDS RZ, [RZ] ;  /* 0x00000000fffff984 */ /* 0x000fe20000000800 */
[----:B------:R-:W-:Y:S01]  /*8de0*/  @!PT LDS RZ, [RZ] ;  /* 0x00000000fffff984 */ /* 0x000fe20000000800 */
[----:B------:R3:W-:Y:S07]  /*8df0*/  MEMBAR.ALL.CTA ;  /* 0x0000000000007992 */ /* 0x0007ee0000008000 */
[----:B---3--:R-:W3:Y:S02]  /*8e00*/  FENCE.VIEW.ASYNC.S ;  /* 0x00000000000073c6 */ /* 0x008ee40000000000 */
[----:B---3--:R-:W-:Y:S06]  /*8e10*/  BAR.SYNC.DEFER_BLOCKING 0x1, 0x80 ;  /* 0x0042000000007b1d */ /* 0x008fec0000010000 */
[----:B------:R-:W-:Y:S05]  /*8e20*/  @P0 BRA `(.L_x_149) ;  /* 0x0000000000300947 */ /* 0x000fea0003800000 */
[----:B------:R-:W-:Y:S02]  /*8e30*/  UIADD3 UR4, UPT, UPT, UR44, 0x2400, URZ ;  /* 0x000024002c047890 */ /* 0x000fe4000fffe0ff */
[----:B------:R-:W-:Y:S02]  /*8e40*/  USHF.L.U32 UR9, UR46, 0x6, URZ ;  /* 0x000000062e097899 */ /* 0x000fe400080006ff */
[----:B------:R-:W-:Y:S02]  /*8e50*/  USHF.L.U32 UR10, UR45, 0x7, URZ ;  /* 0x000000072d0a7899 */ /* 0x000fe400080006ff */
[----:B------:R-:W-:Y:S01]  /*8e60*/  MOV R151, UR4 ;  /* 0x0000000400977c02 */ /* 0x000fe20008000f00 */
[----:B------:R-:W-:Y:S01]  /*8e70*/  UIADD3 UR4, UP0, UPT, UR62, 0x680, URZ ;  /* 0x000006803e047890 */ /* 0x000fe2000ff1e0ff */
[----:B------:R-:W-:Y:S02]  /*8e80*/  UMOV UR11, UR36 ;  /* 0x00000024000b7c82 */ /* 0x000fe40008000000 */
[----:B------:R-:W-:Y:S01]  /*8e90*/  R2UR UR8, R151 ;  /* 0x00000000970872ca */ /* 0x000fe200000e0000 */
[----:B------:R-:W-:Y:S11]  /*8ea0*/  UIADD3.X UR5, UPT, UPT, URZ, UR63, URZ, UP0, !UPT ;  /* 0x0000003fff057290 */ /* 0x000ff600087fe4ff */
[----:B------:R-:W-:Y:S01]  /*8eb0*/  @!UPT UIADD3 URZ, UPT, UPT, URZ, URZ, URZ ;  /* 0x000000fffffff290 */ /* 0x000fe2000fffe0ff */
[----:B------:R3:W-:Y:S01]  /*8ec0*/  UTMASTG.3D [UR8], [UR4] ;  /* 0x00000008040073b5 */ /* 0x0007e20008010000 */
[----:B------:R0:W-:Y:S01]  /*8ed0*/  UTMACMDFLUSH ;  /* 0x00000000000079b7 */ /* 0x0001e20000000000 */
[----:B---3--:R-:W-:Y:S04]  /*8ee0*/  DEPBAR.LE SB0, 0x0 ;  /* 0x000080000000791a */ /* 0x008fe80000000000 */
.L_x_149:
[----:B------:R-:W-:Y:S05]  /*8ef0*/  BSYNC.RECONVERGENT B0 ;  /* 0x0000000000007941 */ /* 0x000fea0003800200 */
.L_x_148:
[----:B------:R-:W-:Y:S01]  /*8f00*/  BAR.SYNC.DEFER_BLOCKING 0x1, 0x80 ;  /* 0x0042000000007b1d */ /* 0x000fe20000010000 */
[----:B------:R-:W-:Y:S01]  /*8f10*/  ISETP.NE.AND P0, PT, R144, 0x2, PT ;  /* 0x000000029000780c */ /* 0x000fe20003f05270 */
[----:B------:R-:W-:Y:S01]  /*8f20*/  UISETP.NE.AND UP0, UPT, UR47, URZ, UPT ;  /* 0x000000ff2f00728c */ /* 0x000fe2000bf05270 */
[----:B------:R-:W-:Y:S01]  /*8f30*/  ISETP.NE.AND P1, PT, R68, 0x4, PT ;  /* 0x000000044400780c */ /* 0x000fe20003f25270 */
[----:B------:R-:W-:Y:S01]  /*8f40*/  UIADD3 UR46, UPT, UPT, UR37, UR59, URZ ;  /* 0x0000003b252e7290 */ /* 0x000fe2000fffe0ff */
[----:B------:R-:W-:Y:S01]  /*8f50*/  SEL R2, RZ, 0x1, P0 ;  /* 0x00000001ff027807 */ /* 0x000fe20000000000 */
[----:B------:R-:W-:Y:S01]  /*8f60*/  UIADD3 UR45, UPT, UPT, UR38, UR55, URZ ;  /* 0x00000037262d7290 */ /* 0x000fe2000fffe0ff */
[----:B------:R-:W-:Y:S02]  /*8f70*/  SEL R0, RZ, 0x1, P1 ;  /* 0x00000001ff007807 */ /* 0x000fe40000800000 */
[----:B------:R-:W-:Y:S02]  /*8f80*/  LOP3.LUT R146, R146, R2, RZ, 0x3c, !PT ;  /* 0x0000000292927212 */ /* 0x000fe400078e3cff */
[----:B------:R-:W-:Y:S02]  /*8f90*/  LOP3.LUT R147, R147, R0, RZ, 0x3c, !PT ;  /* 0x0000000093937212 */ /* 0x000fe400078e3cff */
[----:B------:R-:W-:Y:S02]  /*8fa0*/  SEL R144, R144, RZ, P0 ;  /* 0x000000ff90907207 */ /* 0x000fe40000000000 */
[----:B------:R-:W-:Y:S01]  /*8fb0*/  SEL R68, R68, RZ, P1 ;  /* 0x000000ff44447207 */ /* 0x000fe20000800000 */
[----:B------:R-:W-:Y:S01]  /*8fc0*/  UMOV UR36, UR54 ;  /* 0x0000003600247c82 */ /* 0x000fe20008000000 */
[----:B------:R-:W-:Y:S05]  /*8fd0*/  BRA.U UP0, `(.L_x_150) ;  /* 0xffffffdd001c7547 */ /* 0x000fea000b83ffff */
[----:B------:R-:W-:Y:S05]  /*8fe0*/  EXIT ;  /* 0x000000000000794d */ /* 0x000fea0003800000 */
.L_x_25:
[----:B-1----:R1:W3:Y:S02]  /*8ff0*/  SYNCS.PHASECHK.TRANS64.TRYWAIT P0, [R0+URZ+0x320], R2 ;  /* 0x00032002000075a7 */ /* 0x0022e400080011ff */
[----:B---3--:R-:W-:Y:S05]  /*9000*/  @!P0 NANOSLEEP.SYNCS 0x989680 ;  /* 0x009896800000895d */ /* 0x008fea0003900000 */
[----:B------:R-:W3:Y:S02]  /*9010*/  @!P0 SYNCS.PHASECHK.TRANS64 P0, [R0+URZ+0x320], R2 ;  /* 0x00032002000085a7 */ /* 0x000ee400080010ff */
[----:B---3--:R-:W-:Y:S05]  /*9020*/  @!P0 BRA `(.L_x_25) ;  /* 0xfffffffc00f08947 */ /* 0x008fea000383ffff */
[----:B------:R-:W-:Y:S05]  /*9030*/  BRA `(.L_x_151) ;  /* 0xffffff8c00d47947 */ /* 0x000fea000383ffff */
.L_x_28:
[----:B-1----:R-:W-:-:S07]  /*9040*/  MOV R0, UR33 ;  /* 0x0000002100007c02 */ /* 0x002fce0008000f00 */
.L_x_152:
[----:B-1----:R1:W3:Y:S02]  /*9050*/  SYNCS.PHASECHK.TRANS64.TRYWAIT P0, [R0+URZ+0x148], R3 ;  /* 0x00014803000075a7 */ /* 0x0022e400080011ff */
[----:B---3--:R-:W-:Y:S05]  /*9060*/  @!P0 NANOSLEEP.SYNCS 0x989680 ;  /* 0x009896800000895d */ /* 0x008fea0003900000 */
[----:B------:R-:W3:Y:S02]  /*9070*/  @!P0 SYNCS.PHASECHK.TRANS64 P0, [R0+URZ+0x148], R3 ;  /* 0x00014803000085a7 */ /* 0x000ee400080010ff */
[----:B---3--:R-:W-:Y:S05]  /*9080*/  @!P0 BRA `(.L_x_152) ;  /* 0xfffffffc00f08947 */ /* 0x008fea000383ffff */
[----:B------:R-:W-:Y:S05]  /*9090*/  BRA `(.L_x_27) ;  /* 0xffffff9000247947 */ /* 0x000fea000383ffff */
.L_x_35:
[----:B-1----:R-:W-:-:S07]  /*90a0*/  MOV R0, UR9 ;  /* 0x0000000900007c02 */ /* 0x002fce0008000f00 */
.L_x_153:
[----:B-1----:R1:W3:Y:S02]  /*90b0*/  SYNCS.PHASECHK.TRANS64.TRYWAIT P0, [R0+URZ+0x148], R3 ;  /* 0x00014803000075a7 */ /* 0x0022e400080011ff */
[----:B---3--:R-:W-:Y:S05]  /*90c0*/  @!P0 NANOSLEEP.SYNCS 0x989680 ;  /* 0x009896800000895d */ /* 0x008fea0003900000 */
[----:B------:R-:W3:Y:S02]  /*90d0*/  @!P0 SYNCS.PHASECHK.TRANS64 P0, [R0+URZ+0x148], R3 ;  /* 0x00014803000085a7 */ /* 0x000ee400080010ff */
[----:B---3--:R-:W-:Y:S05]  /*90e0*/  @!P0 BRA `(.L_x_153) ;  /* 0xfffffffc00f08947 */ /* 0x008fea000383ffff */
[----:B------:R-:W-:Y:S05]  /*90f0*/  BRA `(.L_x_34) ;  /* 0xffffff9000e47947 */ /* 0x000fea000383ffff */
.L_x_40:
[----:B-1----:R1:W3:Y:S02]  /*9100*/  SYNCS.PHASECHK.TRANS64.TRYWAIT P0, [R3+URZ+0x2b0], R0 ;  /* 0x0002b000030075a7 */ /* 0x0022e400080011ff */
[----:B---3--:R-:W-:Y:S05]  /*9110*/  @!P0 NANOSLEEP.SYNCS 0x989680 ;  /* 0x009896800000895d */ /* 0x008fea0003900000 */
[----:B------:R-:W3:Y:S02]  /*9120*/  @!P0 SYNCS.PHASECHK.TRANS64 P0, [R3+URZ+0x2b0], R0 ;  /* 0x0002b000030085a7 */ /* 0x000ee400080010ff */
[----:B---3--:R-:W-:Y:S05]  /*9130*/  @!P0 BRA `(.L_x_40) ;  /* 0xfffffffc00f08947 */ /* 0x008fea000383ffff */
[----:B------:R-:W-:Y:S05]  /*9140*/  BRA `(.L_x_154) ;  /* 0xffffff9400887947 */ /* 0x000fea000383ffff */
.L_x_44:
[----:B------:R-:W-:-:S07]  /*9150*/  MOV R0, UR4 ;  /* 0x0000000400007c02 */ /* 0x000fce0008000f00 */
.L_x_155:
[----:B-1----:R1:W3:Y:S02]  /*9160*/  SYNCS.PHASECHK.TRANS64.TRYWAIT P0, [R0+URZ], R2 ;  /* 0x00000002000075a7 */ /* 0x0022e400080011ff */
[----:B---3--:R-:W-:Y:S05]  /*9170*/  @!P0 NANOSLEEP.SYNCS 0x989680 ;  /* 0x009896800000895d */ /* 0x008fea0003900000 */
[----:B------:R-:W3:Y:S02]  /*9180*/  @!P0 SYNCS.PHASECHK.TRANS64 P0, [R0+URZ], R2 ;  /* 0x00000002000085a7 */ /* 0x000ee400080010ff */
[----:B---3--:R-:W-:Y:S05]  /*9190*/  @!P0 BRA `(.L_x_155) ;  /* 0xfffffffc00f08947 */ /* 0x008fea000383ffff */
[----:B------:R-:W-:Y:S05]  /*91a0*/  BRA `(.L_x_156) ;  /* 0xffffff9c002c7947 */ /* 0x000fea000383ffff */
.L_x_45:
[----:B------:R-:W-:-:S07]  /*91b0*/  MOV R0, UR5 ;  /* 0x0000000500007c02 */ /* 0x000fce0008000f00 */
.L_x_157:
[----:B-1----:R1:W3:Y:S02]  /*91c0*/  SYNCS.PHASECHK.TRANS64.TRYWAIT P0, [R0+URZ], R3 ;  /* 0x00000003000075a7 */ /* 0x0022e400080011ff */
[----:B---3--:R-:W-:Y:S05]  /*91d0*/  @!P0 NANOSLEEP.SYNCS 0x989680 ;  /* 0x009896800000895d */ /* 0x008fea0003900000 */
[----:B------:R-:W3:Y:S02]  /*91e0*/  @!P0 SYNCS.PHASECHK.TRANS64 P0, [R0+URZ], R3 ;  /* 0x00000003000085a7 */ /* 0x000ee400080010ff */
[----:B---3--:R-:W-:Y:S05]  /*91f0*/  @!P0 BRA `(.L_x_157) ;  /* 0xfffffffc00f08947 */ /* 0x008fea000383ffff */
[----:B------:R-:W-:Y:S05]  /*9200*/  BRA `(.L_x_158) ;  /* 0xffffff9c00387947 */ /* 0x000fea000383ffff */
.L_x_46:
[----:B------:R-:W-:-:S07]  /*9210*/  MOV R0, UR5 ;  /* 0x0000000500007c02 */ /* 0x000fce0008000f00 */
.L_x_159:
[----:B-1----:R1:W3:Y:S02]  /*9220*/  SYNCS.PHASECHK.TRANS64.TRYWAIT P0, [R0+URZ], R3 ;  /* 0x00000003000075a7 */ /* 0x0022e400080011ff */
[----:B---3--:R-:W-:Y:S05]  /*9230*/  @!P0 NANOSLEEP.SYNCS 0x989680 ;  /* 0x009896800000895d */ /* 0x008fea0003900000 */
[----:B------:R-:W3:Y:S02]  /*9240*/  @!P0 SYNCS.PHASECHK.TRANS64 P0, [R0+URZ], R3 ;  /* 0x00000003000085a7 */ /* 0x000ee400080010ff */
[----:B---3--:R-:W-:Y:S05]  /*9250*/  @!P0 BRA `(.L_x_159) ;  /* 0xfffffffc00f08947 */ /* 0x008fea000383ffff */
[----:B------:R-:W-:Y:S05]  /*9260*/  BRA `(.L_x_160) ;  /* 0xffffff9c00447947 */ /* 0x000fea000383ffff */
.L_x_47:
[----:B------:R-:W-:-:S07]  /*9270*/  MOV R0, UR5 ;  /* 0x0000000500007c02 */ /* 0x000fce0008000f00 */
.L_x_161:
[----:B-1----:R1:W3:Y:S02]  /*9280*/  SYNCS.PHASECHK.TRANS64.TRYWAIT P0, [R0+URZ], R3 ;  /* 0x00000003000075a7 */ /* 0x0022e400080011ff */
[----:B---3--:R-:W-:Y:S05]  /*9290*/  @!P0 NANOSLEEP.SYNCS 0x989680 ;  /* 0x009896800000895d */ /* 0x008fea0003900000 */
[----:B------:R-:W3:Y:S02]  /*92a0*/  @!P0 SYNCS.PHASECHK.TRANS64 P0, [R0+URZ], R3 ;  /* 0x00000003000085a7 */ /* 0x000ee400080010ff */
[----:B---3--:R-:W-:Y:S05]  /*92b0*/  @!P0 BRA `(.L_x_161) ;  /* 0xfffffffc00f08947 */ /* 0x008fea000383ffff */
[----:B------:R-:W-:Y:S05]  /*92c0*/  BRA `(.L_x_162) ;  /* 0xffffff9c00507947 */ /* 0x000fea000383ffff */
.L_x_48:
[----:B------:R-:W-:-:S07]  /*92d0*/  MOV R0, UR5 ;  /* 0x0000000500007c02 */ /* 0x000fce0008000f00 */
.L_x_163:
[----:B-1----:R1:W3:Y:S02]  /*92e0*/  SYNCS.PHASECHK.TRANS64.TRYWAIT P0, [R0+URZ], R3 ;  /* 0x00000003000075a7 */ /* 0x0022e400080011ff */
[----:B---3--:R-:W-:Y:S05]  /*92f0*/  @!P0 NANOSLEEP.SYNCS 0x989680 ;  /* 0x009896800000895d */ /* 0x008fea0003900000 */
[----:B------:R-:W3:Y:S02]  /*9300*/  @!P0 SYNCS.PHASECHK.TRANS64 P0, [R0+URZ], R3 ;  /* 0x00000003000085a7 */ /* 0x000ee400080010ff */
[----:B---3--:R-:W-:Y:S05]  /*9310*/  @!P0 BRA `(.L_x_163) ;  /* 0xfffffffc00f08947 */ /* 0x008fea000383ffff */
[----:B------:R-:W-:Y:S05]  /*9320*/  BRA `(.L_x_164) ;  /* 0xffffff9c005c7947 */ /* 0x000fea000383ffff */
.L_x_49:
[----:B------:R-:W-:-:S07]  /*9330*/  MOV R0, UR5 ;  /* 0x0000000500007c02 */ /* 0x000fce0008000f00 */
.L_x_165:
[----:B-1----:R1:W3:Y:S02]  /*9340*/  SYNCS.PHASECHK.TRANS64.TRYWAIT P0, [R0+URZ], R3 ;  /* 0x00000003000075a7 */ /* 0x0022e400080011ff */
[----:B---3--:R-:W-:Y:S05]  /*9350*/  @!P0 NANOSLEEP.SYNCS 0x989680 ;  /* 0x009896800000895d */ /* 0x008fea0003900000 */
[----:B------:R-:W3:Y:S02]  /*9360*/  @!P0 SYNCS.PHASECHK.TRANS64 P0, [R0+URZ], R3 ;  /* 0x00000003000085a7 */ /* 0x000ee400080010ff */
[----:B---3--:R-:W-:Y:S05]  /*9370*/  @!P0 BRA `(.L_x_165) ;  /* 0xfffffffc00f08947 */ /* 0x008fea000383ffff */
[----:B------:R-:W-:Y:S05]  /*9380*/  BRA `(.L_x_166) ;  /* 0xffffff9c00687947 */ /* 0x000fea000383ffff */
.L_x_50:
[----:B------:R-:W-:-:S07]  /*9390*/  MOV R0, UR5 ;  /* 0x0000000500007c02 */ /* 0x000fce0008000f00 */
.L_x_167:
[----:B-1----:R1:W3:Y:S02]  /*93a0*/  SYNCS.PHASECHK.TRANS64.TRYWAIT P0, [R0+URZ], R3 ;  /* 0x00000003000075a7 */ /* 0x0022e400080011ff */
[----:B---3--:R-:W-:Y:S05]  /*93b0*/  @!P0 NANOSLEEP.SYNCS 0x989680 ;  /* 0x009896800000895d */ /* 0x008fea0003900000 */
[----:B------:R-:W3:Y:S02]  /*93c0*/  @!P0 SYNCS.PHASECHK.TRANS64 P0, [R0+URZ], R3 ;  /* 0x00000003000085a7 */ /* 0x000ee400080010ff */
[----:B---3--:R-:W-:Y:S05]  /*93d0*/  @!P0 BRA `(.L_x_167) ;  /* 0xfffffffc00f08947 */ /* 0x008fea000383ffff */
[----:B------:R-:W-:Y:S05]  /*93e0*/  BRA `(.L_x_168) ;  /* 0xffffff9c00747947 */ /* 0x000fea000383ffff */
.L_x_51:
[----:B------:R-:W-:-:S07]  /*93f0*/  MOV R0, UR5 ;  /* 0x0000000500007c02 */ /* 0x000fce0008000f00 */
.L_x_169:
[----:B-1----:R1:W3:Y:S02]  /*9400*/  SYNCS.PHASECHK.TRANS64.TRYWAIT P0, [R0+URZ], R3 ;  /* 0x00000003000075a7 */ /* 0x0022e400080011ff */
[----:B---3--:R-:W-:Y:S05]  /*9410*/  @!P0 NANOSLEEP.SYNCS 0x989680 ;  /* 0x009896800000895d */ /* 0x008fea0003900000 */
[----:B------:R-:W3:Y:S02]  /*9420*/  @!P0 SYNCS.PHASECHK.TRANS64 P0, [R0+URZ], R3 ;  /* 0x00000003000085a7 */ /* 0x000ee400080010ff */
[----:B---3--:R-:W-:Y:S05]  /*9430*/  @!P0 BRA `(.L_x_169) ;  /* 0xfffffffc00f08947 */ /* 0x008fea000383ffff */
[----:B------:R-:W-:Y:S05]  /*9440*/  BRA `(.L_x_170) ;  /* 0xffffff9c00807947 */ /* 0x000fea000383ffff */
.L_x_52:
[----:B------:R-:W-:-:S07]  /*9450*/  MOV R0, UR5 ;  /* 0x0000000500007c02 */ /* 0x000fce0008000f00 */
.L_x_171:
[----:B-1----:R1:W3:Y:S02]  /*9460*/  SYNCS.PHASECHK.TRANS64.TRYWAIT P0, [R0+URZ], R3 ;  /* 0x00000003000075a7 */ /* 0x0022e400080011ff */
[----:B---3--:R-:W-:Y:S05]  /*9470*/  @!P0 NANOSLEEP.SYNCS 0x989680 ;  /* 0x009896800000895d */ /* 0x008fea0003900000 */
[----:B------:R-:W3:Y:S02]  /*9480*/  @!P0 SYNCS.PHASECHK.TRANS64 P0, [R0+URZ], R3 ;  /* 0x00000003000085a7 */ /* 0x000ee400080010ff */
[----:B---3--:R-:W-:Y:S05]  /*9490*/  @!P0 BRA `(.L_x_171) ;  /* 0xfffffffc00f08947 */ /* 0x008fea000383ffff */
[----:B------:R-:W-:Y:S05]  /*94a0*/  BRA `(.L_x_172) ;  /* 0xffffff9c008c7947 */ /* 0x000fea000383ffff */
.L_x_53:
[----:B------:R-:W-:-:S07]  /*94b0*/  MOV R0, UR5 ;  /* 0x0000000500007c02 */ /* 0x000fce0008000f00 */
.L_x_173:
[----:B-1----:R1:W3:Y:S02]  /*94c0*/  SYNCS.PHASECHK.TRANS64.TRYWAIT P0, [R0+URZ], R3 ;  /* 0x00000003000075a7 */ /* 0x0022e400080011ff */
[----:B---3--:R-:W-:Y:S05]  /*94d0*/  @!P0 NANOSLEEP.SYNCS 0x989680 ;  /* 0x009896800000895d */ /* 0x008fea0003900000 */
[----:B------:R-:W3:Y:S02]  /*94e0*/  @!P0 SYNCS.PHASECHK.TRANS64 P0, [R0+URZ], R3 ;  /* 0x00000003000085a7 */ /* 0x000ee400080010ff */
[----:B---3--:R-:W-:Y:S05]  /*94f0*/  @!P0 BRA `(.L_x_173) ;  /* 0xfffffffc00f08947 */ /* 0x008fea000383ffff */
[----:B------:R-:W-:Y:S05]  /*9500*/  BRA `(.L_x_174) ;  /* 0xffffff9c00987947 */ /* 0x000fea000383ffff */
.L_x_54:
[----:B------:R-:W-:-:S07]  /*9510*/  MOV R0, UR5 ;  /* 0x0000000500007c02 */ /* 0x000fce0008000f00 */
.L_x_175:
[----:B-1----:R1:W3:Y:S02]  /*9520*/  SYNCS.PHASECHK.TRANS64.TRYWAIT P0, [R0+URZ], R3 ;  /* 0x00000003000075a7 */ /* 0x0022e400080011ff */
[----:B---3--:R-:W-:Y:S05]  /*9530*/  @!P0 NANOSLEEP.SYNCS 0x989680 ;  /* 0x009896800000895d */ /* 0x008fea0003900000 */
[----:B------:R-:W3:Y:S02]  /*9540*/  @!P0 SYNCS.PHASECHK.TRANS64 P0, [R0+URZ], R3 ;  /* 0x00000003000085a7 */ /* 0x000ee400080010ff */
[----:B---3--:R-:W-:Y:S05]  /*9550*/  @!P0 BRA `(.L_x_175) ;  /* 0xfffffffc00f08947 */ /* 0x008fea000383ffff */
[----:B------:R-:W-:Y:S05]  /*9560*/  BRA `(.L_x_176) ;  /* 0xffffff9c00a47947 */ /* 0x000fea000383ffff */
.L_x_55:
[----:B------:R-:W-:-:S07]  /*9570*/  MOV R0, UR5 ;  /* 0x0000000500007c02 */ /* 0x000fce0008000f00 */
.L_x_177:
[----:B-1----:R1:W3:Y:S02]  /*9580*/  SYNCS.PHASECHK.TRANS64.TRYWAIT P0, [R0+URZ], R3 ;  /* 0x00000003000075a7 */ /* 0x0022e400080011ff */
[----:B---3--:R-:W-:Y:S05]  /*9590*/  @!P0 NANOSLEEP.SYNCS 0x989680 ;  /* 0x009896800000895d */ /* 0x008fea0003900000 */
[----:B------:R-:W3:Y:S02]  /*95a0*/  @!P0 SYNCS.PHASECHK.TRANS64 P0, [R0+URZ], R3 ;  /* 0x00000003000085a7 */ /* 0x000ee400080010ff */
[----:B---3--:R-:W-:Y:S05]  /*95b0*/  @!P0 BRA `(.L_x_177) ;  /* 0xfffffffc00f08947 */ /* 0x008fea000383ffff */
[----:B------:R-:W-:Y:S05]  /*95c0*/  BRA `(.L_x_178) ;  /* 0xffffff9c00b07947 */ /* 0x000fea000383ffff */
.L_x_56:
[----:B------:R-:W-:-:S07]  /*95d0*/  MOV R0, UR5 ;  /* 0x0000000500007c02 */ /* 0x000fce0008000f00 */
.L_x_179:
[----:B-1----:R1:W3:Y:S02]  /*95e0*/  SYNCS.PHASECHK.TRANS64.TRYWAIT P0, [R0+URZ], R3 ;  /* 0x00000003000075a7 */ /* 0x0022e400080011ff */
[----:B---3--:R-:W-:Y:S05]  /*95f0*/  @!P0 NANOSLEEP.SYNCS 0x989680 ;  /* 0x009896800000895d */ /* 0x008fea0003900000 */
[----:B------:R-:W3:Y:S02]  /*9600*/  @!P0 SYNCS.PHASECHK.TRANS64 P0, [R0+URZ], R3 ;  /* 0x00000003000085a7 */ /* 0x000ee400080010ff */
[----:B---3--:R-:W-:Y:S05]  /*9610*/  @!P0 BRA `(.L_x_179) ;  /* 0xfffffffc00f08947 */ /* 0x008fea000383ffff */
[----:B------:R-:W-:Y:S05]  /*9620*/  BRA `(.L_x_180) ;  /* 0xffffff9c00bc7947 */ /* 0x000fea000383ffff */
.L_x_57:
[----:B------:R-:W-:-:S07]  /*9630*/  MOV R0, UR5 ;  /* 0x0000000500007c02 */ /* 0x000fce0008000f00 */
.L_x_181:
[----:B-1----:R1:W3:Y:S02]  /*9640*/  SYNCS.PHASECHK.TRANS64.TRYWAIT P0, [R0+URZ], R3 ;  /* 0x00000003000075a7 */ /* 0x0022e400080011ff */
[----:B---3--:R-:W-:Y:S05]  /*9650*/  @!P0 NANOSLEEP.SYNCS 0x989680 ;  /* 0x009896800000895d */ /* 0x008fea0003900000 */
[----:B------:R-:W3:Y:S02]  /*9660*/  @!P0 SYNCS.PHASECHK.TRANS64 P0, [R0+URZ], R3 ;  /* 0x00000003000085a7 */ /* 0x000ee400080010ff */
[----:B---3--:R-:W-:Y:S05]  /*9670*/  @!P0 BRA `(.L_x_181) ;  /* 0xfffffffc00f08947 */ /* 0x008fea000383ffff */
[----:B------:R-:W-:Y:S05]  /*9680*/  BRA `(.L_x_182) ;  /* 0xffffff9c00c87947 */ /* 0x000fea000383ffff */
.L_x_58:
[----:B------:R-:W-:-:S07]  /*9690*/  MOV R0, UR5 ;  /* 0x0000000500007c02 */ /* 0x000fce0008000f00 */
.L_x_183:
[----:B-1----:R1:W3:Y:S02]  /*96a0*/  SYNCS.PHASECHK.TRANS64.TRYWAIT P0, [R0+URZ], R3 ;  /* 0x00000003000075a7 */ /* 0x0022e400080011ff */
[----:B---3--:R-:W-:Y:S05]  /*96b0*/  @!P0 NANOSLEEP.SYNCS 0x989680 ;  /* 0x009896800000895d */ /* 0x008fea0003900000 */
[----:B------:R-:W3:Y:S02]  /*96c0*/  @!P0 SYNCS.PHASECHK.TRANS64 P0, [R0+URZ], R3 ;  /* 0x00000003000085a7 */ /* 0x000ee400080010ff */
[----:B---3--:R-:W-:Y:S05]  /*96d0*/  @!P0 BRA `(.L_x_183) ;  /* 0xfffffffc00f08947 */ /* 0x008fea000383ffff */
[----:B------:R-:W-:Y:S05]  /*96e0*/  BRA `(.L_x_184) ;  /* 0xffffff9c00d47947 */ /* 0x000fea000383ffff */
.L_x_59:
[----:B------:R-:W-:-:S07]  /*96f0*/  MOV R0, UR5 ;  /* 0x0000000500007c02 */ /* 0x000fce0008000f00 */
.L_x_185:
[----:B-1----:R1:W3:Y:S02]  /*9700*/  SYNCS.PHASECHK.TRANS64.TRYWAIT P0, [R0+URZ], R3 ;  /* 0x00000003000075a7 */ /* 0x0022e400080011ff */
[----:B---3--:R-:W-:Y:S05]  /*9710*/  @!P0 NANOSLEEP.SYNCS 0x989680 ;  /* 0x009896800000895d */ /* 0x008fea0003900000 */
[----:B------:R-:W3:Y:S02]  /*9720*/  @!P0 SYNCS.PHASECHK.TRANS64 P0, [R0+URZ], R3 ;  /* 0x00000003000085a7 */ /* 0x000ee400080010ff */
[----:B---3--:R-:W-:Y:S05]  /*9730*/  @!P0 BRA `(.L_x_185) ;  /* 0xfffffffc00f08947 */ /* 0x008fea000383ffff */
[----:B------:R-:W-:Y:S05]  /*9740*/  BRA `(.L_x_186) ;  /* 0xffffff9c00e07947 */ /* 0x000fea000383ffff */
.L_x_60:
[----:B------:R-:W-:-:S07]  /*9750*/  MOV R0, UR5 ;  /* 0x0000000500007c02 */ /* 0x000fce0008000f00 */
.L_x_187:
[----:B-1----:R1:W3:Y:S02]  /*9760*/  SYNCS.PHASECHK.TRANS64.TRYWAIT P0, [R0+URZ], R3 ;  /* 0x00000003000075a7 */ /* 0x0022e400080011ff */
[----:B---3--:R-:W-:Y:S05]  /*9770*/  @!P0 NANOSLEEP.SYNCS 0x989680 ;  /* 0x009896800000895d */ /* 0x008fea0003900000 */
[----:B------:R-:W3:Y:S02]  /*9780*/  @!P0 SYNCS.PHASECHK.TRANS64 P0, [R0+URZ], R3 ;  /* 0x00000003000085a7 */ /* 0x000ee400080010ff */
[----:B---3--:R-:W-:Y:S05]  /*9790*/  @!P0 BRA `(.L_x_187) ;  /* 0xfffffffc00f08947 */ /* 0x008fea000383ffff */
[----:B------:R-:W-:Y:S05]  /*97a0*/  BRA `(.L_x_188) ;  /* 0xffffff9c00ec7947 */ /* 0x000fea000383ffff */
.L_x_61:
[----:B------:R-:W-:-:S07]  /*97b0*/  MOV R0, UR5 ;  /* 0x0000000500007c02 */ /* 0x000fce0008000f00 */
.L_x_189:
[----:B-1----:R1:W3:Y:S02]  /*97c0*/  SYNCS.PHASECHK.TRANS64.TRYWAIT P0, [R0+URZ], R3 ;  /* 0x00000003000075a7 */ /* 0x0022e400080011ff */
[----:B---3--:R-:W-:Y:S05]  /*97d0*/  @!P0 NANOSLEEP.SYNCS 0x989680 ;  /* 0x009896800000895d */ /* 0x008fea0003900000 */
[----:B------:R-:W3:Y:S02]  /*97e0*/  @!P0 SYNCS.PHASECHK.TRANS64 P0, [R0+URZ], R3 ;  /* 0x00000003000085a7 */ /* 0x000ee400080010ff */
[----:B---3--:R-:W-:Y:S05]  /*97f0*/  @!P0 BRA `(.L_x_189) ;  /* 0xfffffffc00f08947 */ /* 0x008fea000383ffff */
[----:B------:R-:W-:Y:S05]  /*9800*/  BRA `(.L_x_190) ;  /* 0xffffff9c00f87947 */ /* 0x000fea000383ffff */
.L_x_62:
[----:B------:R-:W-:-:S07]  /*9810*/  MOV R0, UR5 ;  /* 0x0000000500007c02 */ /* 0x000fce0008000f00 */
.L_x_191:
[----:B-1----:R1:W3:Y:S02]  /*9820*/  SYNCS.PHASECHK.TRANS64.TRYWAIT P0, [R0+URZ], R3 ;  /* 0x00000003000075a7 */ /* 0x0022e400080011ff */
[----:B---3--:R-:W-:Y:S05]  /*9830*/  @!P0 NANOSLEEP.SYNCS 0x989680 ;  /* 0x009896800000895d */ /* 0x008fea0003900000 */
[----:B------:R-:W3:Y:S02]  /*9840*/  @!P0 SYNCS.PHASECHK.TRANS64 P0, [R0+URZ], R3 ;  /* 0x00000003000085a7 */ /* 0x000ee400080010ff */
[----:B---3--:R-:W-:Y:S05]  /*9850*/  @!P0 BRA `(.L_x_191) ;  /* 0xfffffffc00f08947 */ /* 0x008fea000383ffff */
[----:B------:R-:W-:Y:S05]  /*9860*/  BRA `(.L_x_192) ;  /* 0xffffffa000047947 */ /* 0x000fea000383ffff */
.L_x_63:
[----:B------:R-:W-:-:S07]  /*9870*/  MOV R0, UR5 ;  /* 0x0000000500007c02 */ /* 0x000fce0008000f00 */
.L_x_193:
[----:B-1----:R1:W3:Y:S02]  /*9880*/  SYNCS.PHASECHK.TRANS64.TRYWAIT P0, [R0+URZ], R3 ;  /* 0x00000003000075a7 */ /* 0x0022e400080011ff */
[----:B---3--:R-:W-:Y:S05]  /*9890*/  @!P0 NANOSLEEP.SYNCS 0x989680 ;  /* 0x009896800000895d */ /* 0x008fea0003900000 */
[----:B------:R-:W3:Y:S02]  /*98a0*/  @!P0 SYNCS.PHASECHK.TRANS64 P0, [R0+URZ], R3 ;  /* 0x00000003000085a7 */ /* 0x000ee400080010ff */
[----:B---3--:R-:W-:Y:S05]  /*98b0*/  @!P0 BRA `(.L_x_193) ;  /* 0xfffffffc00f08947 */ /* 0x008fea000383ffff */
[----:B------:R-:W-:Y:S05]  /*98c0*/  BRA `(.L_x_194) ;  /* 0xffffffa000107947 */ /* 0x000fea000383ffff */
.L_x_64:
[----:B------:R-:W-:-:S07]  /*98d0*/  MOV R0, UR5 ;  /* 0x0000000500007c02 */ /* 0x000fce0008000f00 */
.L_x_195:
[----:B-1----:R1:W3:Y:S02]  /*98e0*/  SYNCS.PHASECHK.TRANS64.TRYWAIT P0, [R0+URZ], R3 ;  /* 0x00000003000075a7 */ /* 0x0022e400080011ff */
[----:B---3--:R-:W-:Y:S05]  /*98f0*/  @!P0 NANOSLEEP.SYNCS 0x989680 ;  /* 0x009896800000895d */ /* 0x008fea0003900000 */
[----:B------:R-:W3:Y:S02]  /*9900*/  @!P0 SYNCS.PHASECHK.TRANS64 P0, [R0+URZ], R3 ;  /* 0x00000003000085a7 */ /* 0x000ee400080010ff */
[----:B---3--:R-:W-:Y:S05]  /*9910*/  @!P0 BRA `(.L_x_195) ;  /* 0xfffffffc00f08947 */ /* 0x008fea000383ffff */
[----:B------:R-:W-:Y:S05]  /*9920*/  BRA `(.L_x_196) ;  /* 0xffffffa0001c7947 */ /* 0x000fea000383ffff */
.L_x_65:
[----:B------:R-:W-:-:S07]  /*9930*/  MOV R0, UR5 ;  /* 0x0000000500007c02 */ /* 0x000fce0008000f00 */
.L_x_197:
[----:B-1----:R1:W3:Y:S02]  /*9940*/  SYNCS.PHASECHK.TRANS64.TRYWAIT P0, [R0+URZ], R3 ;  /* 0x00000003000075a7 */ /* 0x0022e400080011ff */
[----:B---3--:R-:W-:Y:S05]  /*9950*/  @!P0 NANOSLEEP.SYNCS 0x989680 ;  /* 0x009896800000895d */ /* 0x008fea0003900000 */
[----:B------:R-:W3:Y:S02]  /*9960*/  @!P0 SYNCS.PHASECHK.TRANS64 P0, [R0+URZ], R3 ;  /* 0x00000003000085a7 */ /* 0x000ee400080010ff */
[----:B---3--:R-:W-:Y:S05]  /*9970*/  @!P0 BRA `(.L_x_197) ;  /* 0xfffffffc00f08947 */ /* 0x008fea000383ffff */
[----:B------:R-:W-:Y:S05]  /*9980*/  BRA `(.L_x_198) ;  /* 0xffffffa000287947 */ /* 0x000fea000383ffff */
.L_x_66:
[----:B------:R-:W-:-:S07]  /*9990*/  MOV R0, UR5 ;  /* 0x0000000500007c02 */ /* 0x000fce0008000f00 */
.L_x_199:
[----:B-1----:R1:W3:Y:S02]  /*99a0*/  SYNCS.PHASECHK.TRANS64.TRYWAIT P0, [R0+URZ], R3 ;  /* 0x00000003000075a7 */ /* 0x0022e400080011ff */
[----:B---3--:R-:W-:Y:S05]  /*99b0*/  @!P0 NANOSLEEP.SYNCS 0x989680 ;  /* 0x009896800000895d */ /* 0x008fea0003900000 */
[----:B------:R-:W3:Y:S02]  /*99c0*/  @!P0 SYNCS.PHASECHK.TRANS64 P0, [R0+URZ], R3 ;  /* 0x00000003000085a7 */ /* 0x000ee400080010ff */
[----:B---3--:R-:W-:Y:S05]  /*99d0*/  @!P0 BRA `(.L_x_199) ;  /* 0xfffffffc00f08947 */ /* 0x008fea000383ffff */
[----:B------:R-:W-:Y:S05]  /*99e0*/  BRA `(.L_x_200) ;  /* 0xffffffa000347947 */ /* 0x000fea000383ffff */
.L_x_67:
[----:B------:R-:W-:-:S07]  /*99f0*/  MOV R0, UR5 ;  /* 0x0000000500007c02 */ /* 0x000fce0008000f00 */
.L_x_201:
[----:B-1----:R1:W3:Y:S02]  /*9a00*/  SYNCS.PHASECHK.TRANS64.TRYWAIT P0, [R0+URZ], R3 ;  /* 0x00000003000075a7 */ /* 0x0022e400080011ff */
[----:B---3--:R-:W-:Y:S05]  /*9a10*/  @!P0 NANOSLEEP.SYNCS 0x989680 ;  /* 0x009896800000895d */ /* 0x008fea0003900000 */
[----:B------:R-:W3:Y:S02]  /*9a20*/  @!P0 SYNCS.PHASECHK.TRANS64 P0, [R0+URZ], R3 ;  /* 0x00000003000085a7 */ /* 0x000ee400080010ff */
[----:B---3--:R-:W-:Y:S05]  /*9a30*/  @!P0 BRA `(.L_x_201) ;  /* 0xfffffffc00f08947 */ /* 0x008fea000383ffff */
[----:B------:R-:W-:Y:S05]  /*9a40*/  BRA `(.L_x_202) ;  /* 0xffffffa000407947 */ /* 0x000fea000383ffff */
.L_x_68:
[----:B------:R-:W-:-:S07]  /*9a50*/  MOV R0, UR5 ;  /* 0x0000000500007c02 */ /* 0x000fce0008000f00 */
.L_x_203:
[----:B-1----:R1:W3:Y:S02]  /*9a60*/  SYNCS.PHASECHK.TRANS64.TRYWAIT P0, [R0+URZ], R3 ;  /* 0x00000003000075a7 */ /* 0x0022e400080011ff */
[----:B---3--:R-:W-:Y:S05]  /*9a70*/  @!P0 NANOSLEEP.SYNCS 0x989680 ;  /* 0x009896800000895d */ /* 0x008fea0003900000 */
[----:B------:R-:W3:Y:S02]  /*9a80*/  @!P0 SYNCS.PHASECHK.TRANS64 P0, [R0+URZ], R3 ;  /* 0x00000003000085a7 */ /* 0x000ee400080010ff */
[----:B---3--:R-:W-:Y:S05]  /*9a90*/  @!P0 BRA `(.L_x_203) ;  /* 0xfffffffc00f08947 */ /* 0x008fea000383ffff */
[----:B------:R-:W-:Y:S05]  /*9aa0*/  BRA `(.L_x_204) ;  /* 0xffffffa0004c7947 */ /* 0x000fea000383ffff */
.L_x_69:
[----:B------:R-:W-:-:S07]  /*9ab0*/  MOV R0, UR5 ;  /* 0x0000000500007c02 */ /* 0x000fce0008000f00 */
.L_x_205:
[----:B-1----:R1:W3:Y:S02]  /*9ac0*/  SYNCS.PHASECHK.TRANS64.TRYWAIT P0, [R0+URZ], R3 ;  /* 0x00000003000075a7 */ /* 0x0022e400080011ff */
[----:B---3--:R-:W-:Y:S05]  /*9ad0*/  @!P0 NANOSLEEP.SYNCS 0x989680 ;  /* 0x009896800000895d */ /* 0x008fea0003900000 */
[----:B------:R-:W3:Y:S02]  /*9ae0*/  @!P0 SYNCS.PHASECHK.TRANS64 P0, [R0+URZ], R3 ;  /* 0x00000003000085a7 */ /* 0x000ee400080010ff */
[----:B---3--:R-:W-:Y:S05]  /*9af0*/  @!P0 BRA `(.L_x_205) ;  /* 0xfffffffc00f08947 */ /* 0x008fea000383ffff */
[----:B------:R-:W-:Y:S05]  /*9b00*/  BRA `(.L_x_206) ;  /* 0xffffffa000587947 */ /* 0x000fea000383ffff */
.L_x_70:
[----:B------:R-:W-:-:S07]  /*9b10*/  MOV R0, UR5 ;  /* 0x0000000500007c02 */ /* 0x000fce0008000f00 */
.L_x_207:
[----:B-1----:R1:W3:Y:S02]  /*9b20*/  SYNCS.PHASECHK.TRANS64.TRYWAIT P0, [R0+URZ], R3 ;  /* 0x00000003000075a7 */ /* 0x0022e400080011ff */
[----:B---3--:R-:W-:Y:S05]  /*9b30*/  @!P0 NANOSLEEP.SYNCS 0x989680 ;  /* 0x009896800000895d */ /* 0x008fea0003900000 */
[----:B------:R-:W3:Y:S02]  /*9b40*/  @!P0 SYNCS.PHASECHK.TRANS64 P0, [R0+URZ], R3 ;  /* 0x00000003000085a7 */ /* 0x000ee400080010ff */
[----:B---3--:R-:W-:Y:S05]  /*9b50*/  @!P0 BRA `(.L_x_207) ;  /* 0xfffffffc00f08947 */ /* 0x008fea000383ffff */
[----:B------:R-:W-:Y:S05]  /*9b60*/  BRA `(.L_x_208) ;  /* 0xffffffa000647947 */ /* 0x000fea000383ffff */
.L_x_71:
[----:B------:R-:W-:-:S07]  /*9b70*/  MOV R0, UR5 ;  /* 0x0000000500007c02 */ /* 0x000fce0008000f00 */
.L_x_209:
[----:B-1----:R1:W3:Y:S02]  /*9b80*/  SYNCS.PHASECHK.TRANS64.TRYWAIT P0, [R0+URZ], R3 ;  /* 0x00000003000075a7 */ /* 0x0022e400080011ff */
[----:B---3--:R-:W-:Y:S05]  /*9b90*/  @!P0 NANOSLEEP.SYNCS 0x989680 ;  /* 0x009896800000895d */ /* 0x008fea0003900000 */
[----:B------:R-:W3:Y:S02]  /*9ba0*/  @!P0 SYNCS.PHASECHK.TRANS64 P0, [R0+URZ], R3 ;  /* 0x00000003000085a7 */ /* 0x000ee400080010ff */
[----:B---3--:R-:W-:Y:S05]  /*9bb0*/  @!P0 BRA `(.L_x_209) ;  /* 0xfffffffc00f08947 */ /* 0x008fea000383ffff */
[----:B------:R-:W-:Y:S05]  /*9bc0*/  BRA `(.L_x_210) ;  /* 0xffffffa000707947 */ /* 0x000fea000383ffff */
.L_x_72:
[----:B------:R-:W-:-:S07]  /*9bd0*/  MOV R0, UR5 ;  /* 0x0000000500007c02 */ /* 0x000fce0008000f00 */
.L_x_211:
[----:B-1----:R1:W3:Y:S02]  /*9be0*/  SYNCS.PHASECHK.TRANS64.TRYWAIT P0, [R0+URZ], R3 ;  /* 0x00000003000075a7 */ /* 0x0022e400080011ff */
[----:B---3--:R-:W-:Y:S05]  /*9bf0*/  @!P0 NANOSLEEP.SYNCS 0x989680 ;  /* 0x009896800000895d */ /* 0x008fea0003900000 */
[----:B------:R-:W3:Y:S02]  /*9c00*/  @!P0 SYNCS.PHASECHK.TRANS64 P0, [R0+URZ], R3 ;  /* 0x00000003000085a7 */ /* 0x000ee400080010ff */
[----:B---3--:R-:W-:Y:S05]  /*9c10*/  @!P0 BRA `(.L_x_211) ;  /* 0xfffffffc00f08947 */ /* 0x008fea000383ffff */
[----:B------:R-:W-:Y:S05]  /*9c20*/  BRA `(.L_x_212) ;  /* 0xffffffa0007c7947 */ /* 0x000fea000383ffff */
.L_x_73:
[----:B------:R-:W-:-:S07]  /*9c30*/  MOV R0, UR5 ;  /* 0x0000000500007c02 */ /* 0x000fce0008000f00 */
.L_x_213:
[----:B-1----:R1:W3:Y:S02]  /*9c40*/  SYNCS.PHASECHK.TRANS64.TRYWAIT P0, [R0+URZ], R3 ;  /* 0x00000003000075a7 */ /* 0x0022e400080011ff */
[----:B---3--:R-:W-:Y:S05]  /*9c50*/  @!P0 NANOSLEEP.SYNCS 0x989680 ;  /* 0x009896800000895d */ /* 0x008fea0003900000 */
[----:B------:R-:W3:Y:S02]  /*9c60*/  @!P0 SYNCS.PHASECHK.TRANS64 P0, [R0+URZ], R3 ;  /* 0x00000003000085a7 */ /* 0x000ee400080010ff */
[----:B---3--:R-:W-:Y:S05]  /*9c70*/  @!P0 BRA `(.L_x_213) ;  /* 0xfffffffc00f08947 */ /* 0x008fea000383ffff */
[----:B------:R-:W-:Y:S05]  /*9c80*/  BRA `(.L_x_214) ;  /* 0xffffffa000887947 */ /* 0x000fea000383ffff */
.L_x_74:
[----:B------:R-:W-:-:S07]  /*9c90*/  MOV R0, UR5 ;  /* 0x0000000500007c02 */ /* 0x000fce0008000f00 */
.L_x_215:
[----:B-1----:R1:W3:Y:S02]  /*9ca0*/  SYNCS.PHASECHK.TRANS64.TRYWAIT P0, [R0+URZ], R3 ;  /* 0x00000003000075a7 */ /* 0x0022e400080011ff */
[----:B---3--:R-:W-:Y:S05]  /*9cb0*/  @!P0 NANOSLEEP.SYNCS 0x989680 ;  /* 0x009896800000895d */ /* 0x008fea0003900000 */
[----:B------:R-:W3:Y:S02]  /*9cc0*/  @!P0 SYNCS.PHASECHK.TRANS64 P0, [R0+URZ], R3 ;  /* 0x00000003000085a7 */ /* 0x000ee400080010ff */
[----:B---3--:R-:W-:Y:S05]  /*9cd0*/  @!P0 BRA `(.L_x_215) ;  /* 0xfffffffc00f08947 */ /* 0x008fea000383ffff */
[----:B------:R-:W-:Y:S05]  /*9ce0*/  BRA `(.L_x_216) ;  /* 0xffffffa000947947 */ /* 0x000fea000383ffff */
.L_x_75:
[----:B------:R-:W-:-:S07]  /*9cf0*/  MOV R0, UR5 ;  /* 0x0000000500007c02 */ /* 0x000fce0008000f00 */
.L_x_217:
[----:B-1----:R1:W3:Y:S02]  /*9d00*/  SYNCS.PHASECHK.TRANS64.TRYWAIT P0, [R0+URZ], R3 ;  /* 0x00000003000075a7 */ /* 0x0022e400080011ff */
[----:B---3--:R-:W-:Y:S05]  /*9d10*/  @!P0 NANOSLEEP.SYNCS 0x989680 ;  /* 0x009896800000895d */ /* 0x008fea0003900000 */
[----:B------:R-:W3:Y:S02]  /*9d20*/  @!P0 SYNCS.PHASECHK.TRANS64 P0, [R0+URZ], R3 ;  /* 0x00000003000085a7 */ /* 0x000ee400080010ff */
[----:B---3--:R-:W-:Y:S05]  /*9d30*/  @!P0 BRA `(.L_x_217) ;  /* 0xfffffffc00f08947 */ /* 0x008fea000383ffff */
[----:B------:R-:W-:Y:S05]  /*9d40*/  BRA `(.L_x_218) ;  /* 0xffffffa000a07947 */ /* 0x000fea000383ffff */
.L_x_76:
[----:B------:R-:W-:-:S07]  /*9d50*/  MOV R0, UR5 ;  /* 0x0000000500007c02 */ /* 0x000fce0008000f00 */
.L_x_219:
[----:B-1----:R1:W3:Y:S02]  /*9d60*/  SYNCS.PHASECHK.TRANS64.TRYWAIT P0, [R0+URZ], R3 ;  /* 0x00000003000075a7 */ /* 0x0022e400080011ff */
[----:B---3--:R-:W-:Y:S05]  /*9d70*/  @!P0 NANOSLEEP.SYNCS 0x989680 ;  /* 0x009896800000895d */ /* 0x008fea0003900000 */
[----:B------:R-:W3:Y:S02]  /*9d80*/  @!P0 SYNCS.PHASECHK.TRANS64 P0, [R0+URZ], R3 ;  /* 0x00000003000085a7 */ /* 0x000ee400080010ff */
[----:B---3--:R-:W-:Y:S05]  /*9d90*/  @!P0 BRA `(.L_x_219) ;  /* 0xfffffffc00f08947 */ /* 0x008fea000383ffff */
[----:B------:R-:W-:Y:S05]  /*9da0*/  BRA `(.L_x_220) ;  /* 0xffffffa000ac7947 */ /* 0x000fea000383ffff */
.L_x_77:
[----:B------:R-:W-:-:S07]  /*9db0*/  MOV R0, UR5 ;  /* 0x0000000500007c02 */ /* 0x000fce0008000f00 */
.L_x_221:
[----:B-1----:R1:W3:Y:S02]  /*9dc0*/  SYNCS.PHASECHK.TRANS64.TRYWAIT P0, [R0+URZ], R3 ;  /* 0x00000003000075a7 */ /* 0x0022e400080011ff */
[----:B---3--:R-:W-:Y:S05]  /*9dd0*/  @!P0 NANOSLEEP.SYNCS 0x989680 ;  /* 0x009896800000895d */ /* 0x008fea0003900000 */
[----:B------:R-:W3:Y:S02]  /*9de0*/  @!P0 SYNCS.PHASECHK.TRANS64 P0, [R0+URZ], R3 ;  /* 0x00000003000085a7 */ /* 0x000ee400080010ff */
[----:B---3--:R-:W-:Y:S05]  /*9df0*/  @!P0 BRA `(.L_x_221) ;  /* 0xfffffffc00f08947 */ /* 0x008fea000383ffff */
[----:B------:R-:W-:Y:S05]  /*9e00*/  BRA `(.L_x_222) ;  /* 0xffffffa000b87947 */ /* 0x000fea000383ffff */
.L_x_78:
[----:B------:R-:W-:-:S07]  /*9e10*/  MOV R0, UR5 ;  /* 0x0000000500007c02 */ /* 0x000fce0008000f00 */
.L_x_223:
[----:B-1----:R1:W3:Y:S02]  /*9e20*/  SYNCS.PHASECHK.TRANS64.TRYWAIT P0, [R0+URZ], R3 ;  /* 0x00000003000075a7 */ /* 0x0022e400080011ff */
[----:B---3--:R-:W-:Y:S05]  /*9e30*/  @!P0 NANOSLEEP.SYNCS 0x989680 ;  /* 0x009896800000895d */ /* 0x008fea0003900000 */
[----:B------:R-:W3:Y:S02]  /*9e40*/  @!P0 SYNCS.PHASECHK.TRANS64 P0, [R0+URZ], R3 ;  /* 0x00000003000085a7 */ /* 0x000ee400080010ff */
[----:B---3--:R-:W-:Y:S05]  /*9e50*/  @!P0 BRA `(.L_x_223) ;  /* 0xfffffffc00f08947 */ /* 0x008fea000383ffff */
[----:B------:R-:W-:Y:S05]  /*9e60*/  BRA `(.L_x_224) ;  /* 0xffffffa000c47947 */ /* 0x000fea000383ffff */
.L_x_79:
[----:B------:R-:W-:-:S07]  /*9e70*/  MOV R0, UR5 ;  /* 0x0000000500007c02 */ /* 0x000fce0008000f00 */
.L_x_225:
[----:B-1----:R1:W3:Y:S02]  /*9e80*/  SYNCS.PHASECHK.TRANS64.TRYWAIT P0, [R0+URZ], R3 ;  /* 0x00000003000075a7 */ /* 0x0022e400080011ff */
[----:B---3--:R-:W-:Y:S05]  /*9e90*/  @!P0 NANOSLEEP.SYNCS 0x989680 ;  /* 0x009896800000895d */ /* 0x008fea0003900000 */
[----:B------:R-:W3:Y:S02]  /*9ea0*/  @!P0 SYNCS.PHASECHK.TRANS64 P0, [R0+URZ], R3 ;  /* 0x00000003000085a7 */ /* 0x000ee400080010ff */
[----:B---3--:R-:W-:Y:S05]  /*9eb0*/  @!P0 BRA `(.L_x_225) ;  /* 0xfffffffc00f08947 */ /* 0x008fea000383ffff */
[----:B------:R-:W-:Y:S05]  /*9ec0*/  BRA `(.L_x_226) ;  /* 0xffffffa000d07947 */ /* 0x000fea000383ffff */
.L_x_80:
[----:B------:R-:W-:-:S07]  /*9ed0*/  MOV R0, UR5 ;  /* 0x0000000500007c02 */ /* 0x000fce0008000f00 */
.L_x_227:
[----:B-1----:R1:W3:Y:S02]  /*9ee0*/  SYNCS.PHASECHK.TRANS64.TRYWAIT P0, [R0+URZ], R3 ;  /* 0x00000003000075a7 */ /* 0x0022e400080011ff */
[----:B---3--:R-:W-:Y:S05]  /*9ef0*/  @!P0 NANOSLEEP.SYNCS 0x989680 ;  /* 0x009896800000895d */ /* 0x008fea0003900000 */
[----:B------:R-:W3:Y:S02]  /*9f00*/  @!P0 SYNCS.PHASECHK.TRANS64 P0, [R0+URZ], R3 ;  /* 0x00000003000085a7 */ /* 0x000ee400080010ff */
[----:B---3--:R-:W-:Y:S05]  /*9f10*/  @!P0 BRA `(.L_x_227) ;  /* 0xfffffffc00f08947 */ /* 0x008fea000383ffff */
[----:B------:R-:W-:Y:S05]  /*9f20*/  BRA `(.L_x_228) ;  /* 0xffffffa000dc7947 */ /* 0x000fea000383ffff */
.L_x_81:
[----:B------:R-:W-:-:S07]  /*9f30*/  MOV R0, UR5 ;  /* 0x0000000500007c02 */ /* 0x000fce0008000f00 */
.L_x_229:
[----:B-1----:R1:W3:Y:S02]  /*9f40*/  SYNCS.PHASECHK.TRANS64.TRYWAIT P0, [R0+URZ], R3 ;  /* 0x00000003000075a7 */ /* 0x0022e400080011ff */
[----:B---3--:R-:W-:Y:S05]  /*9f50*/  @!P0 NANOSLEEP.SYNCS 0x989680 ;  /* 0x009896800000895d */ /* 0x008fea0003900000 */
[----:B------:R-:W3:Y:S02]  /*9f60*/  @!P0 SYNCS.PHASECHK.TRANS64 P0, [R0+URZ], R3 ;  /* 0x00000003000085a7 */ /* 0x000ee400080010ff */
[----:B---3--:R-:W-:Y:S05]  /*9f70*/  @!P0 BRA `(.L_x_229) ;  /* 0xfffffffc00f08947 */ /* 0x008fea000383ffff */
[----:B------:R-:W-:Y:S05]  /*9f80*/  BRA `(.L_x_230) ;  /* 0xffffffa000e87947 */ /* 0x000fea000383ffff */
.L_x_82:
[----:B------:R-:W-:-:S07]  /*9f90*/  MOV R0, UR5 ;  /* 0x0000000500007c02 */ /* 0x000fce0008000f00 */
.L_x_231:
[----:B-1----:R1:W3:Y:S02]  /*9fa0*/  SYNCS.PHASECHK.TRANS64.TRYWAIT P0, [R0+URZ], R3 ;  /* 0x00000003000075a7 */ /* 0x0022e400080011ff */
[----:B---3--:R-:W-:Y:S05]  /*9fb0*/  @!P0 NANOSLEEP.SYNCS 0x989680 ;  /* 0x009896800000895d */ /* 0x008fea0003900000 */
[----:B------:R-:W3:Y:S02]  /*9fc0*/  @!P0 SYNCS.PHASECHK.TRANS64 P0, [R0+URZ], R3 ;  /* 0x00000003000085a7 */ /* 0x000ee400080010ff */
[----:B---3--:R-:W-:Y:S05]  /*9fd0*/  @!P0 BRA `(.L_x_231) ;  /* 0xfffffffc00f08947 */ /* 0x008fea000383ffff */
[----:B------:R-:W-:Y:S05]  /*9fe0*/  BRA `(.L_x_232) ;  /* 0xffffffa000f47947 */ /* 0x000fea000383ffff */
.L_x_83:
[----:B------:R-:W-:-:S07]  /*9ff0*/  MOV R0, UR5 ;  /* 0x0000000500007c02 */ /* 0x000fce0008000f00 */
.L_x_233:
[----:B-1----:R1:W3:Y:S02]  /*a000*/  SYNCS.PHASECHK.TRANS64.TRYWAIT P0, [R0+URZ], R3 ;  /* 0x00000003000075a7 */ /* 0x0022e400080011ff */
[----:B---3--:R-:W-:Y:S05]  /*a010*/  @!P0 NANOSLEEP.SYNCS 0x989680 ;  /* 0x009896800000895d */ /* 0x008fea0003900000 */
[----:B------:R-:W3:Y:S02]  /*a020*/  @!P0 SYNCS.PHASECHK.TRANS64 P0, [R0+URZ], R3 ;  /* 0x00000003000085a7 */ /* 0x000ee400080010ff */
[----:B---3--:R-:W-:Y:S05]  /*a030*/  @!P0 BRA `(.L_x_233) ;  /* 0xfffffffc00f08947 */ /* 0x008fea000383ffff */
[----:B------:R-:W-:Y:S05]  /*a040*/  BRA `(.L_x_234) ;  /* 0xffffffa400007947 */ /* 0x000fea000383ffff */
.L_x_86:
[----:B--2---:R2:W3:Y:S02]  /*a050*/  SYNCS.PHASECHK.TRANS64.TRYWAIT P0, [R2+URZ+0x310], R4 ;  /* 0x00031004020075a7 */ /* 0x0044e400080011ff */
[----:B---3--:R-:W-:Y:S05]  /*a060*/  @!P0 NANOSLEEP.SYNCS 0x989680 ;  /* 0x009896800000895d */ /* 0x008fea0003900000 */
[----:B------:R-:W3:Y:S02]  /*a070*/  @!P0 SYNCS.PHASECHK.TRANS64 P0, [R2+URZ+0x310], R4 ;  /* 0x00031004020085a7 */ /* 0x000ee400080010ff */
[----:B---3--:R-:W-:Y:S05]  /*a080*/  @!P0 BRA `(.L_x_86) ;  /* 0xfffffffc00f08947 */ /* 0x008fea000383ffff */
[----:B------:R-:W-:Y:S05]  /*a090*/  BRA `(.L_x_235) ;  /* 0xffffffa400647947 */ /* 0x000fea000383ffff */
.L_x_87:
[----:B------:R-:W-:-:S07]  /*a0a0*/  MOV R2, UR4 ;  /* 0x0000000400027c02 */ /* 0x000fce0008000f00 */
.L_x_236:
[----:B--2---:R2:W3:Y:S02]  /*a0b0*/  SYNCS.PHASECHK.TRANS64.TRYWAIT P0, [R2+URZ+0x2c0], R5 ;  /* 0x0002c005020075a7 */ /* 0x0044e400080011ff */
[----:B---3--:R-:W-:Y:S05]  /*a0c0*/  @!P0 NANOSLEEP.SYNCS 0x989680 ;  /* 0x009896800000895d */ /* 0x008fea0003900000 */
[----:B------:R-:W3:Y:S02]  /*a0d0*/  @!P0 SYNCS.PHASECHK.TRANS64 P0, [R2+URZ+0x2c0], R5 ;  /* 0x0002c005020085a7 */ /* 0x000ee400080010ff */
[----:B---3--:R-:W-:Y:S05]  /*a0e0*/  @!P0 BRA `(.L_x_236) ;  /* 0xfffffffc00f08947 */ /* 0x008fea000383ffff */
[----:B------:R-:W-:Y:S05]  /*a0f0*/  BRA `(.L_x_237) ;  /* 0xffffffa400747947 */ /* 0x000fea000383ffff */
.L_x_88:
[----:B--2---:R2:W3:Y:S02]  /*a100*/  SYNCS.PHASECHK.TRANS64.TRYWAIT P1, [R2+URZ+0x2b0], R4 ;  /* 0x0002b004020075a7 */ /* 0x0044e400080211ff */
[----:B---3--:R-:W-:Y:S05]  /*a110*/  @!P1 NANOSLEEP.SYNCS 0x989680 ;  /* 0x009896800000995d */ /* 0x008fea0003900000 */
[----:B------:R-:W3:Y:S02]  /*a120*/  @!P1 SYNCS.PHASECHK.TRANS64 P1, [R2+URZ+0x2b0], R4 ;  /* 0x0002b004020095a7 */ /* 0x000ee400080210ff */
[----:B---3--:R-:W-:Y:S05]  /*a130*/  @!P1 BRA `(.L_x_88) ;  /* 0xfffffffc00f09947 */ /* 0x008fea000383ffff */
[----:B------:R-:W-:Y:S05]  /*a140*/  BRA `(.L_x_238) ;  /* 0xffffffa400a47947 */ /* 0x000fea000383ffff */
.L_x_91:
[----:B------:R-:W-:-:S07]  /*a150*/  MOV R0, UR4 ;  /* 0x0000000400007c02 */ /* 0x000fce0008000f00 */
.L_x_239:
[----:B--2---:R2:W3:Y:S02]  /*a160*/  SYNCS.PHASECHK.TRANS64.TRYWAIT P0, [R0+URZ+0x2c0], R2 ;  /* 0x0002c002000075a7 */ /* 0x0044e400080011ff */
[----:B---3--:R-:W-:Y:S05]  /*a170*/  @!P0 NANOSLEEP.SYNCS 0x989680 ;  /* 0x009896800000895d */ /* 0x008fea0003900000 */
[----:B------:R-:W3:Y:S02]  /*a180*/  @!P0 SYNCS.PHASECHK.TRANS64 P0, [R0+URZ+0x2c0], R2 ;  /* 0x0002c002000085a7 */ /* 0x000ee400080010ff */
[----:B---3--:R-:W-:Y:S05]  /*a190*/  @!P0 BRA `(.L_x_239) ;  /* 0xfffffffc00f08947 */ /* 0x008fea000383ffff */
[----:B------:R-:W-:Y:S05]  /*a1a0*/  BRA `(.L_x_90) ;  /* 0xffffffa400f87947 */ /* 0x000fea000383ffff */
.L_x_100:
[----:B--2---:R-:W-:-:S04]  /*a1b0*/  MOV R5, UR5 ;  /* 0x0000000500057c02 */ /* 0x004fc80008000f00 */
[----:B------:R2:W3:Y:S03]  /*a1c0*/  SYNCS.PHASECHK.TRANS64.TRYWAIT P0, [R5+URZ+0x8], R6 ;  /* 0x00000806050075a7 */ /* 0x0004e600080011ff */
[----:B---3--:R-:W-:Y:S05]  /*a1d0*/  @!P0 NANOSLEEP.SYNCS 0x989680 ;  /* 0x009896800000895d */ /* 0x008fea0003900000 */
[----:B------:R-:W3:Y:S02]  /*a1e0*/  @!P0 SYNCS.PHASECHK.TRANS64 P0, [R5+URZ+0x8], R6 ;  /* 0x00000806050085a7 */ /* 0x000ee400080010ff */
[----:B---3--:R-:W-:Y:S05]  /*a1f0*/  @!P0 BRA `(.L_x_100) ;  /* 0xfffffffc00ec8947 */ /* 0x008fea000383ffff */
[----:B------:R-:W-:Y:S05]  /*a200*/  BRA `(.L_x_99) ;  /* 0xffffffa800b07947 */ /* 0x000fea000383ffff */
.L_x_102:
[----:B------:R-:W-:Y:S01]  /*a210*/  BSSY B0, `(.L_x_240) ;  /* 0x0000006000007945 */ /* 0x000fe20003800000 */
[----:B------:R-:W-:-:S07]  /*a220*/  MOV R15, 0xffffffff ;  /* 0xffffffff000f7802 */ /* 0x000fce0000000f00 */
[----:B-12--5:R-:W-:Y:S05]  /*a230*/  WARPSYNC.COLLECTIVE R15, `(.L_x_241) ;  /* 0x000000000f0c7348 */ /* 0x026fea0003c00000 */
[----:B------:R-:W-:Y:S02]  /*a240*/  ELECT P6, UR79, PT ;  /* 0x00000000004f782f */ /* 0x000fe400038c0000 */
[----:B------:R-:W-:Y:S01]  /*a250*/  MOV R14, UR79 ;  /* 0x0000004f000e7c02 */ /* 0x000fe20008000f00 */
[----:B-12--5:R-:W-:Y:S10]  /*a260*/  ENDCOLLECTIVE ;  /* 0x000000000000791b */ /* 0x026ff40003800000 */
.L_x_241:
[----:B------:R-:W-:Y:S05]  /*a270*/  BSYNC B0 ;  /* 0x0000000000007941 */ /* 0x000fea0003800000 */
.L_x_240:
[----:B------:R-:W-:Y:S01]  /*a280*/  PLOP3.LUT P0, PT, P6, PT, PT, 0x80, 0x8 ;  /* 0x000000000008781c */ /* 0x000fe2000370f070 */
[----:B------:R-:W-:-:S12]  /*a290*/  BRA `(.L_x_242) ;  /* 0xffffffa800dc7947 */ /* 0x000fd8000383ffff */
.L_x_104:
[----:B--2---:R-:W-:-:S04]  /*a2a0*/  MOV R0, UR5 ;  /* 0x0000000500007c02 */ /* 0x004fc80008000f00 */
[----:B------:R2:W3:Y:S03]  /*a2b0*/  SYNCS.PHASECHK.TRANS64.TRYWAIT P0, [R0+URZ+0x8], R4 ;  /* 0x00000804000075a7 */ /* 0x0004e600080011ff */
[----:B---3--:R-:W-:Y:S05]  /*a2c0*/  @!P0 NANOSLEEP.SYNCS 0x989680 ;  /* 0x009896800000895d */ /* 0x008fea0003900000 */
[----:B------:R-:W3:Y:S02]  /*a2d0*/  @!P0 SYNCS.PHASECHK.TRANS64 P0, [R0+URZ+0x8], R4 ;  /* 0x00000804000085a7 */ /* 0x000ee400080010ff */
[----:B---3--:R-:W-:Y:S05]  /*a2e0*/  @!P0 BRA `(.L_x_104) ;  /* 0xfffffffc00ec8947 */ /* 0x008fea000383ffff */
[----:B------:R-:W-:Y:S05]  /*a2f0*/  BRA `(.L_x_103) ;  /* 0xffffffa800e07947 */ /* 0x000fea000383ffff */
.L_x_105:
[----:B-1----:R1:W2:Y:S02]  /*a300*/  SYNCS.PHASECHK.TRANS64.TRYWAIT P0, [R0+URZ+0x2b0], R4 ;  /* 0x0002b004000075a7 */ /* 0x0022a400080011ff */
[----:B--2---:R-:W-:Y:S05]  /*a310*/  @!P0 NANOSLEEP.SYNCS 0x989680 ;  /* 0x009896800000895d */ /* 0x004fea0003900000 */
[----:B------:R-:W2:Y:S02]  /*a320*/  @!P0 SYNCS.PHASECHK.TRANS64 P0, [R0+URZ+0x2b0], R4 ;  /* 0x0002b004000085a7 */ /* 0x000ea400080010ff */
[----:B--2---:R-:W-:Y:S05]  /*a330*/  @!P0 BRA `(.L_x_105) ;  /* 0xfffffffc00f08947 */ /* 0x004fea000383ffff */
[----:B------:R-:W-:Y:S05]  /*a340*/  BRA `(.L_x_243) ;  /* 0xffffffac00b47947 */ /* 0x000fea000383ffff */
.L_x_107:
[----:B------:R-:W-:-:S07]  /*a350*/  MOV R0, UR19 ;  /* 0x0000001300007c02 */ /* 0x000fce0008000f00 */
.L_x_244:
[----:B-1----:R1:W2:Y:S02]  /*a360*/  SYNCS.PHASECHK.TRANS64.TRYWAIT P0, [R0+URZ+0x2f0], R4 ;  /* 0x0002f004000075a7 */ /* 0x0022a400080011ff */
[----:B--2---:R-:W-:Y:S05]  /*a370*/  @!P0 NANOSLEEP.SYNCS 0x989680 ;  /* 0x009896800000895d */ /* 0x004fea0003900000 */
[----:B------:R-:W2:Y:S02]  /*a380*/  @!P0 SYNCS.PHASECHK.TRANS64 P0, [R0+URZ+0x2f0], R4 ;  /* 0x0002f004000085a7 */ /* 0x000ea400080010ff */
[----:B--2---:R-:W-:Y:S05]  /*a390*/  @!P0 BRA `(.L_x_244) ;  /* 0xfffffffc00f08947 */ /* 0x004fea000383ffff */
[----:B------:R-:W-:Y:S05]  /*a3a0*/  BRA `(.L_x_245) ;  /* 0xffffffac00fc7947 */ /* 0x000fea000383ffff */
.L_x_110:
[----:B------:R-:W-:Y:S07]  /*a3b0*/  MOV R0, UR6 ;  /* 0x0000000600007c02 */ /* 0x000fee0008000f00 */
.L_x_246:
[----:B-1----:R1:W2:Y:S02]  /*a3c0*/  SYNCS.PHASECHK.TRANS64.TRYWAIT P0, [R0+URZ], R4 ;  /* 0x00000004000075a7 */ /* 0x0022a400080011ff */
[----:B--2---:R-:W-:Y:S05]  /*a3d0*/  @!P0 NANOSLEEP.SYNCS 0x989680 ;  /* 0x009896800000895d */ /* 0x004fea0003900000 */
[----:B------:R-:W2:Y:S02]  /*a3e0*/  @!P0 SYNCS.PHASECHK.TRANS64 P0, [R0+URZ], R4 ;  /* 0x00000004000085a7 */ /* 0x000ea400080010ff */
[----:B--2---:R-:W-:Y:S05]  /*a3f0*/  @!P0 BRA `(.L_x_246) ;  /* 0xfffffffc00f08947 */ /* 0x004fea000383ffff */
[----:B------:R-:W-:Y:S05]  /*a400*/  BRA `(.L_x_109) ;  /* 0xffffffb000147947 */ /* 0x000fea000383ffff */
.L_x_114:
[----:B-1----:R-:W-:-:S07]  /*a410*/  MOV R0, UR4 ;  /* 0x0000000400007c02 */ /* 0x002fce0008000f00 */
.L_x_247:
[----:B-1----:R1:W2:Y:S02]  /*a420*/  SYNCS.PHASECHK.TRANS64.TRYWAIT P0, [R0+URZ], R2 ;  /* 0x00000002000075a7 */ /* 0x0022a400080011ff */
[----:B--2---:R-:W-:Y:S05]  /*a430*/  @!P0 NANOSLEEP.SYNCS 0x989680 ;  /* 0x009896800000895d */ /* 0x004fea0003900000 */
[----:B------:R-:W2:Y:S02]  /*a440*/  @!P0 SYNCS.PHASECHK.TRANS64 P0, [R0+URZ], R2 ;  /* 0x00000002000085a7 */ /* 0x000ea400080010ff */
[----:B--2---:R-:W-:Y:S05]  /*a450*/  @!P0 BRA `(.L_x_247) ;  /* 0xfffffffc00f08947 */ /* 0x004fea000383ffff */
[----:B------:R-:W-:Y:S05]  /*a460*/  BRA `(.L_x_248) ;  /* 0xffffffb000cc7947 */ /* 0x000fea000383ffff */
.L_x_115:
[----:B------:R-:W-:-:S07]  /*a470*/  MOV R0, UR5 ;  /* 0x0000000500007c02 */ /* 0x000fce0008000f00 */
.L_x_249:
[----:B-1----:R1:W2:Y:S02]  /*a480*/  SYNCS.PHASECHK.TRANS64.TRYWAIT P0, [R0+URZ], R3 ;  /* 0x00000003000075a7 */ /* 0x0022a400080011ff */
[----:B--2---:R-:W-:Y:S05]  /*a490*/  @!P0 NANOSLEEP.SYNCS 0x989680 ;  /* 0x009896800000895d */ /* 0x004fea0003900000 */
[----:B------:R-:W2:Y:S02]  /*a4a0*/  @!P0 SYNCS.PHASECHK.TRANS64 P0, [R0+URZ], R3 ;  /* 0x00000003000085a7 */ /* 0x000ea400080010ff */
[----:B--2---:R-:W-:Y:S05]  /*a4b0*/  @!P0 BRA `(.L_x_249) ;  /* 0xfffffffc00f08947 */ /* 0x004fea000383ffff */
[----:B------:R-:W-:Y:S05]  /*a4c0*/  BRA `(.L_x_250) ;  /* 0xffffffb000d87947 */ /* 0x000fea000383ffff */
.L_x_116:
[----:B------:R-:W-:-:S07]  /*a4d0*/  MOV R0, UR5 ;  /* 0x0000000500007c02 */ /* 0x000fce0008000f00 */
.L_x_251:
[----:B-1----:R1:W2:Y:S02]  /*a4e0*/  SYNCS.PHASECHK.TRANS64.TRYWAIT P0, [R0+URZ], R3 ;  /* 0x00000003000075a7 */ /* 0x0022a400080011ff */
[----:B--2---:R-:W-:Y:S05]  /*a4f0*/  @!P0 NANOSLEEP.SYNCS 0x989680 ;  /* 0x009896800000895d */ /* 0x004fea0003900000 */
[----:B------:R-:W2:Y:S02]  /*a500*/  @!P0 SYNCS.PHASECHK.TRANS64 P0, [R0+URZ], R3 ;  /* 0x00000003000085a7 */ /* 0x000ea400080010ff */
[----:B--2---:R-:W-:Y:S05]  /*a510*/  @!P0 BRA `(.L_x_251) ;  /* 0xfffffffc00f08947 */ /* 0x004fea000383ffff */
[----:B------:R-:W-:Y:S05]  /*a520*/  BRA `(.L_x_252) ;  /* 0xffffffb000e47947 */ /* 0x000fea000383ffff */
.L_x_119:
[----:B------:R-:W-:-:S07]  /*a530*/  MOV R0, UR13 ;  /* 0x0000000d00007c02 */ /* 0x000fce0008000f00 */
.L_x_253:
[----:B-1----:R1:W2:Y:S02]  /*a540*/  SYNCS.PHASECHK.TRANS64.TRYWAIT P1, [R0+URZ+0x330], R2 ;  /* 0x00033002000075a7 */ /* 0x0022a400080211ff */
[----:B--2---:R-:W-:Y:S05]  /*a550*/  @!P1 NANOSLEEP.SYNCS 0x989680 ;  /* 0x009896800000995d */ /* 0x004fea0003900000 */
[----:B------:R-:W2:Y:S02]  /*a560*/  @!P1 SYNCS.PHASECHK.TRANS64 P1, [R0+URZ+0x330], R2 ;  /* 0x00033002000095a7 */ /* 0x000ea400080210ff */
[----:B--2---:R-:W-:Y:S05]  /*a570*/  @!P1 BRA `(.L_x_253) ;  /* 0xfffffffc00f09947 */ /* 0x004fea000383ffff */
[----:B------:R-:W-:Y:S05]  /*a580*/  BRA `(.L_x_254) ;  /* 0xffffffb400307947 */ /* 0x000fea000383ffff */
.L_x_124:
[----:B-1----:R1:W3:Y:S02]  /*a590*/  SYNCS.PHASECHK.TRANS64.TRYWAIT P0, [R3+URZ+0x2b0], R0 ;  /* 0x0002b000030075a7 */ /* 0x0022e400080011ff */
[----:B---3--:R-:W-:Y:S05]  /*a5a0*/  @!P0 NANOSLEEP.SYNCS 0x989680 ;  /* 0x009896800000895d */ /* 0x008fea0003900000 */
[----:B------:R-:W3:Y:S02]  /*a5b0*/  @!P0 SYNCS.PHASECHK.TRANS64 P0, [R3+URZ+0x2b0], R0 ;  /* 0x0002b000030085a7 */ /* 0x000ee400080010ff */
[----:B---3--:R-:W-:Y:S05]  /*a5c0*/  @!P0 BRA `(.L_x_124) ;  /* 0xfffffffc00f08947 */ /* 0x008fea000383ffff */
[----:B------:R-:W-:Y:S05]  /*a5d0*/  BRA `(.L_x_255) ;  /* 0xffffffb800607947 */ /* 0x000fea000383ffff */
.L_x_127:
[----:B-1----:R-:W-:Y:S07]  /*a5e0*/  MOV R0, UR17 ;  /* 0x0000001100007c02 */ /* 0x002fee0008000f00 */
.L_x_256:
[----:B-1----:R1:W3:Y:S02]  /*a5f0*/  SYNCS.PHASECHK.TRANS64.TRYWAIT P1, [R0+URZ+0x2a8], R3 ;  /* 0x0002a803000075a7 */ /* 0x0022e400080211ff */
[----:B---3--:R-:W-:Y:S05]  /*a600*/  @!P1 NANOSLEEP.SYNCS 0x989680 ;  /* 0x009896800000995d */ /* 0x008fea0003900000 */
[----:B------:R-:W3:Y:S02]  /*a610*/  @!P1 SYNCS.PHASECHK.TRANS64 P1, [R0+URZ+0x2a8], R3 ;  /* 0x0002a803000095a7 */ /* 0x000ee400080210ff */
[----:B---3--:R-:W-:Y:S05]  /*a620*/  @!P1 BRA `(.L_x_256) ;  /* 0xfffffffc00f09947 */ /* 0x008fea000383ffff */
[----:B------:R-:W-:Y:S05]  /*a630*/  BRA `(.L_x_126) ;  /* 0xffffffbc00d47947 */ /* 0x000fea000383ffff */
.L_x_130:
[----:B-1----:R-:W-:Y:S07]  /*a640*/  MOV R0, UR17 ;  /* 0x0000001100007c02 */ /* 0x002fee0008000f00 */
.L_x_257:
[----:B-1----:R1:W3:Y:S02]  /*a650*/  SYNCS.PHASECHK.TRANS64.TRYWAIT P0, [R0+URZ+0x298], R2 ;  /* 0x00029802000075a7 */ /* 0x0022e400080011ff */
[----:B---3--:R-:W-:Y:S05]  /*a660*/  @!P0 NANOSLEEP.SYNCS 0x989680 ;  /* 0x009896800000895d */ /* 0x008fea0003900000 */
[----:B------:R-:W3:Y:S02]  /*a670*/  @!P0 SYNCS.PHASECHK.TRANS64 P0, [R0+URZ+0x298], R2 ;  /* 0x00029802000085a7 */ /* 0x000ee400080010ff */
[----:B---3--:R-:W-:Y:S05]  /*a680*/  @!P0 BRA `(.L_x_257) ;  /* 0xfffffffc00f08947 */ /* 0x008fea000383ffff */
[----:B------:R-:W-:Y:S05]  /*a690*/  BRA `(.L_x_258) ;  /* 0xffffffc000287947 */ /* 0x000fea000383ffff */
.L_x_133:
[----:B--2---:R2:W3:Y:S02]  /*a6a0*/  SYNCS.PHASECHK.TRANS64.TRYWAIT P0, [R3+URZ+0x2b0], R0 ;  /* 0x0002b000030075a7 */ /* 0x0044e400080011ff */
[----:B---3--:R-:W-:Y:S05]  /*a6b0*/  @!P0 NANOSLEEP.SYNCS 0x989680 ;  /* 0x009896800000895d */ /* 0x008fea0003900000 */
[----:B------:R-:W3:Y:S02]  /*a6c0*/  @!P0 SYNCS.PHASECHK.TRANS64 P0, [R3+URZ+0x2b0], R0 ;  /* 0x0002b000030085a7 */ /* 0x000ee400080010ff */
[----:B---3--:R-:W-:Y:S05]  /*a6d0*/  @!P0 BRA `(.L_x_133) ;  /* 0xfffffffc00f08947 */ /* 0x008fea000383ffff */
[----:B------:R-:W-:Y:S05]  /*a6e0*/  BRA `(.L_x_259) ;  /* 0xffffffc4006c7947 */ /* 0x000fea000383ffff */
.L_x_144:
[----:B-1----:R-:W-:Y:S04]  /*a6f0*/  MOV R0, UR44 ;  /* 0x0000002c00007c02 */ /* 0x002fe80008000f00 */
[----:B------:R1:W2:Y:S03]  /*a700*/  SYNCS.PHASECHK.TRANS64.TRYWAIT P1, [R0+URZ+0x290], R3 ;  /* 0x00029003000075a7 */ /* 0x0002a600080211ff */
[----:B--2---:R-:W-:Y:S05]  /*a710*/  @!P1 NANOSLEEP.SYNCS 0x989680 ;  /* 0x009896800000995d */ /* 0x004fea0003900000 */
[----:B------:R-:W2:Y:S02]  /*a720*/  @!P1 SYNCS.PHASECHK.TRANS64 P1, [R0+URZ+0x290], R3 ;  /* 0x00029003000095a7 */ /* 0x000ea400080210ff */
[----:B--2---:R-:W-:Y:S05]  /*a730*/  @!P1 BRA `(.L_x_144) ;  /* 0xfffffffc00ec9947 */ /* 0x004fea000383ffff */
[----:B------:R-:W-:Y:S05]  /*a740*/  BRA `(.L_x_143) ;  /* 0xffffffd000c07947 */ /* 0x000fea000383ffff */
.L_x_146:
[----:B------:R1:W1:Y:S02]  /*a750*/  SYNCS.PHASECHK.TRANS64.TRYWAIT P1, [R143+URZ+0x2d0], R4 ;  /* 0x0002d0048f0075a7 */ /* 0x00026400080211ff */
[----:B-1----:R-:W-:Y:S05]  /*a760*/  @!P1 NANOSLEEP.SYNCS 0x989680 ;  /* 0x009896800000995d */ /* 0x002fea0003900000 */
[----:B------:R-:W1:Y:S02]  /*a770*/  @!P1 SYNCS.PHASECHK.TRANS64 P1, [R143+URZ+0x2d0], R4 ;  /* 0x0002d0048f0095a7 */ /* 0x000e6400080210ff */
[----:B-1----:R-:W-:Y:S05]  /*a780*/  @!P1 BRA `(.L_x_146) ;  /* 0xfffffffc00f09947 */ /* 0x002fea000383ffff */
[----:B------:R-:W-:Y:S05]  /*a790*/  BRA `(.L_x_145) ;  /* 0xffffffd400087947 */ /* 0x000fea000383ffff */
        .weak           $__internal_0_$__cuda_sm10x_tcgen05_guardrail_trap_col_being_dealloced_not_returned_by_alloc
        .type           $__internal_0_$__cuda_sm10x_tcgen05_guardrail_trap_col_being_dealloced_not_returned_by_alloc,@function
        .size           $__internal_0_$__cuda_sm10x_tcgen05_guardrail_trap_col_being_dealloced_not_returned_by_alloc,($__internal_1_$__cuda_sm10x_tcgen05_guardrail_trap_phase_invalid_during_alloc - $__internal_0_$__cuda_sm10x_tcgen05_guardrail_trap_col_being_dealloced_not_returned_by_alloc)
$__internal_0_$__cuda_sm10x_tcgen05_guardrail_trap_col_being_dealloced_not_returned_by_alloc:
[----:B------:R-:W-:Y:S05]  /*a7a0*/  BPT.TRAP 0x1 ;  /* 0x000000040000795c */ /* 0x000fea0000300000 */
[----:B------:R-:W-:-:S04]  /*a7b0*/  HFMA2 R3, -RZ, RZ, 0, 0 ;  /* 0x00000000ff037431 */ /* 0x000fc800000001ff */
[----:B------:R-:W-:Y:S05]  /*a7c0*/  RET.REL.NODEC R2 `(_ZN7cutlass13device_kernelINS_4gemm6kernel13GemmUniversalIN4cute5tupleIJiiiiEEENS1_10collective13CollectiveMmaINS1_35MainloopSm100TmaUmmaWarpSpecializedILi41ELi2ELi4ENS5_IJNS4_1CILi8EEENSA_ILi1EEESC_EEEEENS5_IJNSA_ILi256EEENSA_ILi64EEENSA_ILi32EEEEEENS_12float_e5m2_tENS5_IJlSC_lEEESJ_SK_NS4_8TiledMMAINS4_8MMA_AtomIJNS4_10MMA_TraitsINS4_25SM100_MMA_F8F6F4_2x1SM_SSEJSJ_SJ_fSF_SG_NS4_17integral_constantINS4_4UMMA5MajorELSR_0EEESS_NSP_INSQ_7ScaleInELST_0EEESU_EEEEEENS4_6LayoutINS5_IJSC_SC_SC_EEENS5_IJNSA_ILi0EEESZ_SZ_EEEEENS5_IJNS4_10UnderscoreES12_S12_EEEEENS4_18SM100_TMA_2SM_LOADENS4_14ComposedLayoutINS4_7SwizzleILi1ELi4ELi3EEENS4_18smem_ptr_flag_bitsILi8EEENSX_INS5_IJSB_SH_EEENS5_IJSH_SC_EEEEEEEvNS4_8identityENS4_28SM100_TMA_2SM_LOAD_MULTICASTES1E_vS1F_EENS_8epilogue10collective18CollectiveEpilogueINS1I_23Sm100TmaWarpSpecializedILi1ELi1ELi64ELb0ELb0EEEJNS5_IJNSA_ILi128EEESG_SH_EEENS5_IJNSX_IS1N_SC_EENSX_ISG_SC_EEEEESJ_SK_SJ_SK_NS1I_6fusion15FusionCallbacksIS1M_NS1S_17LinearCombinationISJ_fSJ_fLNS_15FloatRoundStyleE2EEES1O_S1R_JEEENS4_5SM1004TMEM4LOAD26SM100_TMEM_LOAD_32dp32b64xENS4_13SM90_TMA_LOADENS16_INS17_ILi2ELi4ELi3EEES1A_NSX_INS5_IJSB_SG_EEENS5_IJSG_SC_EEEEEEENS4_39AutoVectorizingCopyWithAssumedAlignmentILi128EEENS4_14SM90_TMA_STOREES27_S29_S29_EEEvvEEEEvNT_6ParamsE) ;  /* 0xffffff58020c7950 */ /* 0x000fea0003c3ffff */
        .weak           $__internal_1_$__cuda_sm10x_tcgen05_guardrail_trap_phase_invalid_during_alloc
        .type           $__internal_1_$__cuda_sm10x_tcgen05_guardrail_trap_phase_invalid_during_alloc,@function
        .size           $__internal_1_$__cuda_sm10x_tcgen05_guardrail_trap_phase_invalid_during_alloc,($__internal_2_$__cuda_sm10x_tcgen05_guardrail_trap_unallocated_columns_being_dealloced - $__internal_1_$__cuda_sm10x_tcgen05_guardrail_trap_phase_invalid_during_alloc)
$__internal_1_$__cuda_sm10x_tcgen05_guardrail_trap_phase_invalid_during_alloc:
[----:B------:R-:W-:Y:S05]  /*a7d0*/  BPT.TRAP 0x1 ;  /* 0x000000040000795c */ /* 0x000fea0000300000 */
[----:B------:R-:W-:-:S04]  /*a7e0*/  MOV R5, 0x0 ;  /* 0x0000000000057802 */ /* 0x000fc80000000f00 */
[----:B------:R-:W-:Y:S05]  /*a7f0*/  RET.REL.NODEC R4 `(_ZN7cutlass13device_kernelINS_4gemm6kernel13GemmUniversalIN4cute5tupleIJiiiiEEENS1_10collective13CollectiveMmaINS1_35MainloopSm100TmaUmmaWarpSpecializedILi41ELi2ELi4ENS5_IJNS4_1CILi8EEENSA_ILi1EEESC_EEEEENS5_IJNSA_ILi256EEENSA_ILi64EEENSA_ILi32EEEEEENS_12float_e5m2_tENS5_IJlSC_lEEESJ_SK_NS4_8TiledMMAINS4_8MMA_AtomIJNS4_10MMA_TraitsINS4_25SM100_MMA_F8F6F4_2x1SM_SSEJSJ_SJ_fSF_SG_NS4_17integral_constantINS4_4UMMA5MajorELSR_0EEESS_NSP_INSQ_7ScaleInELST_0EEESU_EEEEEENS4_6LayoutINS5_IJSC_SC_SC_EEENS5_IJNSA_ILi0EEESZ_SZ_EEEEENS5_IJNS4_10UnderscoreES12_S12_EEEEENS4_18SM100_TMA_2SM_LOADENS4_14ComposedLayoutINS4_7SwizzleILi1ELi4ELi3EEENS4_18smem_ptr_flag_bitsILi8EEENSX_INS5_IJSB_SH_EEENS5_IJSH_SC_EEEEEEEvNS4_8identityENS4_28SM100_TMA_2SM_LOAD_MULTICASTES1E_vS1F_EENS_8epilogue10collective18CollectiveEpilogueINS1I_23Sm100TmaWarpSpecializedILi1ELi1ELi64ELb0ELb0EEEJNS5_IJNSA_ILi128EEESG_SH_EEENS5_IJNSX_IS1N_SC_EENSX_ISG_SC_EEEEESJ_SK_SJ_SK_NS1I_6fusion15FusionCallbacksIS1M_NS1S_17LinearCombinationISJ_fSJ_fLNS_15FloatRoundStyleE2EEES1O_S1R_JEEENS4_5SM1004TMEM4LOAD26SM100_TMEM_LOAD_32dp32b64xENS4_13SM90_TMA_LOADENS16_INS17_ILi2ELi4ELi3EEES1A_NSX_INS5_IJSB_SG_EEENS5_IJSG_SC_EEEEEEENS4_39AutoVectorizingCopyWithAssumedAlignmentILi128EEENS4_14SM90_TMA_STOREES27_S29_S29_EEEvvEEEEvNT_6ParamsE) ;  /* 0xffffff5804007950 */ /* 0x000fea0003c3ffff */
        .weak           $__internal_2_$__cuda_sm10x_tcgen05_guardrail_trap_unallocated_columns_being_dealloced
        .type           $__internal_2_$__cuda_sm10x_tcgen05_guardrail_trap_unallocated_columns_being_dealloced,@function
        .size           $__internal_2_$__cuda_sm10x_tcgen05_guardrail_trap_unallocated_columns_being_dealloced,(.L_x_261 - $__internal_2_$__cuda_sm10x_tcgen05_guardrail_trap_unallocated_columns_being_dealloced)
$__internal_2_$__cuda_sm10x_tcgen05_guardrail_trap_unallocated_columns_being_dealloced:
[----:B------:R-:W-:Y:S05]  /*a800*/  BPT.TRAP 0x1 ;  /* 0x000000040000795c */ /* 0x000fea0000300000 */
[----:B------:R-:W-:-:S04]  /*a810*/  HFMA2 R3, -RZ, RZ, 0, 0 ;  /* 0x00000000ff037431 */ /* 0x000fc800000001ff */
[----:B------:R-:W-:Y:S05]  /*a820*/  RET.REL.NODEC R2 `(_ZN7cutlass13device_kernelINS_4gemm6kernel13GemmUniversalIN4cute5tupleIJiiiiEEENS1_10collective13CollectiveMmaINS1_35MainloopSm100TmaUmmaWarpSpecializedILi41ELi2ELi4ENS5_IJNS4_1CILi8EEENSA_ILi1EEESC_EEEEENS5_IJNSA_ILi256EEENSA_ILi64EEENSA_ILi32EEEEEENS_12float_e5m2_tENS5_IJlSC_lEEESJ_SK_NS4_8TiledMMAINS4_8MMA_AtomIJNS4_10MMA_TraitsINS4_25SM100_MMA_F8F6F4_2x1SM_SSEJSJ_SJ_fSF_SG_NS4_17integral_constantINS4_4UMMA5MajorELSR_0EEESS_NSP_INSQ_7ScaleInELST_0EEESU_EEEEEENS4_6LayoutINS5_IJSC_SC_SC_EEENS5_IJNSA_ILi0EEESZ_SZ_EEEEENS5_IJNS4_10UnderscoreES12_S12_EEEEENS4_18SM100_TMA_2SM_LOADENS4_14ComposedLayoutINS4_7SwizzleILi1ELi4ELi3EEENS4_18smem_ptr_flag_bitsILi8EEENSX_INS5_IJSB_SH_EEENS5_IJSH_SC_EEEEEEEvNS4_8identityENS4_28SM100_TMA_2SM_LOAD_MULTICASTES1E_vS1F_EENS_8epilogue10collective18CollectiveEpilogueINS1I_23Sm100TmaWarpSpecializedILi1ELi1ELi64ELb0ELb0EEEJNS5_IJNSA_ILi128EEESG_SH_EEENS5_IJNSX_IS1N_SC_EENSX_ISG_SC_EEEEESJ_SK_SJ_SK_NS1I_6fusion15FusionCallbacksIS1M_NS1S_17LinearCombinationISJ_fSJ_fLNS_15FloatRoundStyleE2EEES1O_S1R_JEEENS4_5SM1004TMEM4LOAD26SM100_TMEM_LOAD_32dp32b64xENS4_13SM90_TMA_LOADENS16_INS17_ILi2ELi4ELi3EEES1A_NSX_INS5_IJSB_SG_EEENS5_IJSG_SC_EEEEEEENS4_39AutoVectorizingCopyWithAssumedAlignmentILi128EEENS4_14SM90_TMA_STOREES27_S29_S29_EEEvvEEEEvNT_6ParamsE) ;  /* 0xffffff5402f47950 */ /* 0x000fea0003c3ffff */
.L_x_260:
[----:B------:R-:W-:-:S00]  /*a830*/  BRA `(.L_x_260) ;  /* 0xfffffffc00fc7947 */ /* 0x000fc0000383ffff */
[----:B------:R-:W-:-:S00]  /*a840*/  NOP ;  /* 0x0000000000007918 */ /* 0x000fc00000000000 */
        /* <DEDUP_REMOVED lines=11> */
.L_x_261:


//--------------------- .nv.global.init           --------------------------
	.section	.nv.global.init,"aw",@progbits
.nv.global.init:
	.type		$str$27,@object
	.size		$str$27,($str$28 - $str$27)
$str$27:
        /*0000*/ 	.byte	0x28, 0x61, 0x64, 0x64, 0x72, 0x65, 0x73, 0x73, 0x20, 0x26, 0x20, 0x6d, 0x61, 0x73, 0x6b, 0x29
        /*0010*/ 	.byte	0x20, 0x3d, 0x3d, 0x20, 0x30, 0x00
	.type		$str$28,@object
	.size		$str$28,($str$26 - $str$28)
$str$28:
        /*0016*/ 	.byte	0x2f, 0x74, 0x6d, 0x70, 0x2f, 0x63, 0x75, 0x74, 0x6c, 0x61, 0x73, 0x73, 0x5f, 0x73, 0x77, 0x65
        /*0026*/ 	.byte	0x65, 0x70, 0x5f, 0x73, 0x72, 0x63, 0x2f, 0x69, 0x6e, 0x63, 0x6c, 0x75, 0x64, 0x65, 0x2f, 0x63
        /*0036*/ 	.byte	0x75, 0x74, 0x65, 0x2f, 0x70, 0x6f, 0x69, 0x6e, 0x74, 0x65, 0x72, 0x5f, 0x66, 0x6c, 0x61, 0x67
        /*0046*/ 	.byte	0x67, 0x65, 0x64, 0x2e, 0x68, 0x70, 0x70, 0x00
	.type		$str$26,@object
	.size		$str$26,($str$25 - $str$26)
$str$26:
        /*004e*/ 	.byte	0x2f, 0x74, 0x6d, 0x70, 0x2f, 0x63, 0x75, 0x74, 0x6c, 0x61, 0x73, 0x73, 0x5f, 0x73, 0x77, 0x65
        /*005e*/ 	.byte	0x65, 0x70, 0x5f, 0x73, 0x72, 0x63, 0x2f, 0x69, 0x6e, 0x63, 0x6c, 0x75, 0x64, 0x65, 0x2f, 0x63
        /*006e*/ 	.byte	0x75, 0x74, 0x65, 0x2f, 0x61, 0x74, 0x6f, 0x6d, 0x2f, 0x63, 0x6f, 0x70, 0x79, 0x5f, 0x74, 0x72
        /*007e*/ 	.byte	0x61, 0x69, 0x74, 0x73, 0x5f, 0x73, 0x6d, 0x31, 0x30, 0x30, 0x2e, 0x68, 0x70, 0x70, 0x00
	.type		$str$25,@object
	.size		$str$25,(__unnamed_1 - $str$25)
$str$25:
        /*008d*/ 	.byte	0x28, 0x28, 0x75, 0x69, 0x6e, 0x74, 0x33, 0x32, 0x5f, 0x74, 0x28, 0x74, 0x68, 0x72, 0x65, 0x61
        /*009d*/ 	.byte	0x64, 0x49, 0x64, 0x78, 0x2e, 0x78, 0x29, 0x20, 0x2f, 0x20, 0x33, 0x32, 0x29, 0x20, 0x25, 0x20
        /*00ad*/ 	.byte	0x34, 0x29, 0x20, 0x3d, 0x3d, 0x20, 0x28, 0x28, 0x28, 0x74, 0x6d, 0x65, 0x6d, 0x5f, 0x61, 0x64
        /*00bd*/ 	.byte	0x64, 0x72, 0x20, 0x3e, 0x3e, 0x20, 0x31, 0x36, 0x29, 0x20, 0x2f, 0x20, 0x33, 0x32, 0x29, 0x20
        /*00cd*/ 	.byte	0x25, 0x20, 0x34, 0x29, 0x00
	.type		__unnamed_1,@object
	.size		__unnamed_1,(__unnamed_2 - __unnamed_1)
__unnamed_1:
        /*00d2*/ 	.byte	0x61, 0x75, 0x74, 0x6f, 0x20, 0x63, 0x75, 0x74, 0x65, 0x3a, 0x3a, 0x61, 0x73, 0x5f, 0x70, 0x6f
        /* <DEDUP_REMOVED lines=24> */
        /*0262*/ 	.byte	0x43, 0x3c, 0x38, 0x31, 0x39, 0x32, 0x3e, 0x3e, 0x3e, 0x3e, 0x5d, 0x00
	.type		__unnamed_2,@object
	.size		__unnamed_2,(.L_2 - __unnamed_2)
__unnamed_2:
        /* <DEDUP_REMOVED lines=42> */
        /*050e*/ 	.byte	0x3e, 0x3e, 0x3e, 0x3e, 0x5d, 0x00
.L_2:


//--------------------- .nv.shared._ZN7cutlass13device_kernelINS_4gemm6kernel13GemmUniversalIN4cute5tupleIJiiiiEEENS1_10collective13CollectiveMmaINS1_35MainloopSm100TmaUmmaWarpSpecializedILi41ELi2ELi4ENS5_IJNS4_1CILi8EEENSA_ILi1EEESC_EEEEENS5_IJNSA_ILi256EEENSA_ILi64EEENSA_ILi32EEEEEENS_12float_e5m2_tENS5_IJlSC_lEEESJ_SK_NS4_8TiledMMAINS4_8MMA_AtomIJNS4_10MMA_TraitsINS4_25SM100_MMA_F8F6F4_2x1SM_SSEJSJ_SJ_fSF_SG_NS4_17integral_constantINS4_4UMMA5MajorELSR_0EEESS_NSP_INSQ_7ScaleInELST_0EEESU_EEEEEENS4_6LayoutINS5_IJSC_SC_SC_EEENS5_IJNSA_ILi0EEESZ_SZ_EEEEENS5_IJNS4_10UnderscoreES12_S12_EEEEENS4_18SM100_TMA_2SM_LOADENS4_14ComposedLayoutINS4_7SwizzleILi1ELi4ELi3EEENS4_18smem_ptr_flag_bitsILi8EEENSX_INS5_IJSB_SH_EEENS5_IJSH_SC_EEEEEEEvNS4_8identityENS4_28SM100_TMA_2SM_LOAD_MULTICASTES1E_vS1F_EENS_8epilogue10collective18CollectiveEpilogueINS1I_23Sm100TmaWarpSpecializedILi1ELi1ELi64ELb0ELb0EEEJNS5_IJNSA_ILi128EEESG_SH_EEENS5_IJNSX_IS1N_SC_EENSX_ISG_SC_EEEEESJ_SK_SJ_SK_NS1I_6fusion15FusionCallbacksIS1M_NS1S_17LinearCombinationISJ_fSJ_fLNS_15FloatRoundStyleE2EEES1O_S1R_JEEENS4_5SM1004TMEM4LOAD26SM100_TMEM_LOAD_32dp32b64xENS4_13SM90_TMA_LOADENS16_INS17_ILi2ELi4ELi3EEES1A_NSX_INS5_IJSB_SG_EEENS5_IJSG_SC_EEEEEEENS4_39AutoVectorizingCopyWithAssumedAlignmentILi128EEENS4_14SM90_TMA_STOREES27_S29_S29_EEEvvEEEEvNT_6ParamsE --------------------------
	.section	.nv.shared._ZN7cutlass13device_kernelINS_4gemm6kernel13GemmUniversalIN4cute5tupleIJiiiiEEENS1_10collective13CollectiveMmaINS1_35MainloopSm100TmaUmmaWarpSpecializedILi41ELi2ELi4ENS5_IJNS4_1CILi8EEENSA_ILi1EEESC_EEEEENS5_IJNSA_ILi256EEENSA_ILi64EEENSA_ILi32EEEEEENS_12float_e5m2_tENS5_IJlSC_lEEESJ_SK_NS4_8TiledMMAINS4_8MMA_AtomIJNS4_10MMA_TraitsINS4_25SM100_MMA_F8F6F4_2x1SM_SSEJSJ_SJ_fSF_SG_NS4_17integral_constantINS4_4UMMA5MajorELSR_0EEESS_NSP_INSQ_7ScaleInELST_0EEESU_EEEEEENS4_6LayoutINS5_IJSC_SC_SC_EEENS5_IJNSA_ILi0EEESZ_SZ_EEEEENS5_IJNS4_10UnderscoreES12_S12_EEEEENS4_18SM100_TMA_2SM_LOADENS4_14ComposedLayoutINS4_7SwizzleILi1ELi4ELi3EEENS4_18smem_ptr_flag_bitsILi8EEENSX_INS5_IJSB_SH_EEENS5_IJSH_SC_EEEEEEEvNS4_8identityENS4_28SM100_TMA_2SM_LOAD_MULTICASTES1E_vS1F_EENS_8epilogue10collective18CollectiveEpilogueINS1I_23Sm100TmaWarpSpecializedILi1ELi1ELi64ELb0ELb0EEEJNS5_IJNSA_ILi128EEESG_SH_EEENS5_IJNSX_IS1N_SC_EENSX_ISG_SC_EEEEESJ_SK_SJ_SK_NS1I_6fusion15FusionCallbacksIS1M_NS1S_17LinearCombinationISJ_fSJ_fLNS_15FloatRoundStyleE2EEES1O_S1R_JEEENS4_5SM1004TMEM4LOAD26SM100_TMEM_LOAD_32dp32b64xENS4_13SM90_TMA_LOADENS16_INS17_ILi2ELi4ELi3EEES1A_NSX_INS5_IJSB_SG_EEENS5_IJSG_SC_EEEEEEENS4_39AutoVectorizingCopyWithAssumedAlignmentILi128EEENS4_14SM90_TMA_STOREES27_S29_S29_EEEvvEEEEvNT_6ParamsE,"aw",@nobits
	.sectionflags	@""
	.align	16
	.zero		1024


//--------------------- .nv.shared.reserved.0     --------------------------
	.section	.nv.shared.reserved.0,"aw",@nobits
	.weak		__nv_reservedSMEM_offset_0_alias
	.size		__nv_reservedSMEM_offset_0_alias, 0, 64
	.other		__nv_reservedSMEM_offset_0_alias,@"STO_CUDA_RESERVED_SHARED STV_DEFAULT"
__nv_reservedSMEM_offset_0_alias:
	.zero		0
.nv.shared.reserved.0:
	.zero		64
	.weak		__nv_reservedSMEM_tcgen05_partition
	.type		__nv_reservedSMEM_tcgen05_partition,@object
	.size		__nv_reservedSMEM_tcgen05_partition,(.L_0 - __nv_reservedSMEM_tcgen05_partition)
__nv_reservedSMEM_tcgen05_partition:
	.zero		32
.L_0:


//--------------------- .nv.global                --------------------------
	.section	.nv.global,"aw",@nobits
.nv.global:
	.type		_ZN40_INTERNAL_e5d1092f_4_k_cu_7175053b_264544cute1_E,@object
	.size		_ZN40_INTERNAL_e5d1092f_4_k_cu_7175053b_264544cute1_E,(_ZN40_INTERNAL_e5d1092f_4_k_cu_7175053b_264544cuda3std3__45__cpo6cbeginE - _ZN40_INTERNAL_e5d1092f_4_k_cu_7175053b_264544cute1_E)
_ZN40_INTERNAL_e5d1092f_4_k_cu_7175053b_264544cute1_E:
	.zero		1
	.type		_ZN40_INTERNAL_e5d1092f_4_k_cu_7175053b_264544cuda3std3__45__cpo6cbeginE,@object
	.size		_ZN40_INTERNAL_e5d1092f_4_k_cu_7175053b_264544cuda3std3__45__cpo6cbeginE,(_ZN40_INTERNAL_e5d1092f_4_k_cu_7175053b_264544cuda3std3__48in_placeE - _ZN40_INTERNAL_e5d1092f_4_k_cu_7175053b_264544cuda3std3__45__cpo6cbeginE)
_ZN40_INTERNAL_e5d1092f_4_k_cu_7175053b_264544cuda3std3__45__cpo6cbeginE:
	.zero		1
	.type		_ZN40_INTERNAL_e5d1092f_4_k_cu_7175053b_264544cuda3std3__48in_placeE,@object
	.size		_ZN40_INTERNAL_e5d1092f_4_k_cu_7175053b_264544cuda3std3__48in_placeE,(_ZN40_INTERNAL_e5d1092f_4_k_cu_7175053b_264544cuda3std6ranges3__45__cpo9iter_moveE - _ZN40_INTERNAL_e5d1092f_4_k_cu_7175053b_264544cuda3std3__48in_placeE)
_ZN40_INTERNAL_e5d1092f_4_k_cu_7175053b_264544cuda3std3__48in_placeE:
	.zero		1
	.type		_ZN40_INTERNAL_e5d1092f_4_k_cu_7175053b_264544cuda3std6ranges3__45__cpo9iter_moveE,@object
	.size		_ZN40_INTERNAL_e5d1092f_4_k_cu_7175053b_264544cuda3std6ranges3__45__cpo9iter_moveE,(_ZN40_INTERNAL_e5d1092f_4_k_cu_7175053b_264544cuda3std3__45__cpo5beginE - _ZN40_INTERNAL_e5d1092f_4_k_cu_7175053b_264544cuda3std6ranges3__45__cpo9iter_moveE)
_ZN40_INTERNAL_e5d1092f_4_k_cu_7175053b_264544cuda3std6ranges3__45__cpo9iter_moveE:
	.zero		1
	.type		_ZN40_INTERNAL_e5d1092f_4_k_cu_7175053b_264544cuda3std3__45__cpo5beginE,@object
	.size		_ZN40_INTERNAL_e5d1092f_4_k_cu_7175053b_264544cuda3std3__45__cpo5beginE,(_ZN40_INTERNAL_e5d1092f_4_k_cu_7175053b_264544cuda3std3__442_GLOBAL__N__e5d1092f_4_k_cu_7175053b_264546ignoreE - _ZN40_INTERNAL_e5d1092f_4_k_cu_7175053b_264544cuda3std3__45__cpo5beginE)
_ZN40_INTERNAL_e5d1092f_4_k_cu_7175053b_264544cuda3std3__45__cpo5beginE:
	.zero		1
	.type		_ZN40_INTERNAL_e5d1092f_4_k_cu_7175053b_264544cuda3std3__442_GLOBAL__N__e5d1092f_4_k_cu_7175053b_264546ignoreE,@object
	.size		_ZN40_INTERNAL_e5d1092f_4_k_cu_7175053b_264544cuda3std3__442_GLOBAL__N__e5d1092f_4_k_cu_7175053b_264546ignoreE,(_ZN40_INTERNAL_e5d1092f_4_k_cu_7175053b_264544cute7productE - _ZN40_INTERNAL_e5d1092f_4_k_cu_7175053b_264544cuda3std3__442_GLOBAL__N__e5d1092f_4_k_cu_7175053b_264546ignoreE)
_ZN40_INTERNAL_e5d1092f_4_k_cu_7175053b_264544cuda3std3__442_GLOBAL__N__e5d1092f_4_k_cu_7175053b_264546ignoreE:
	.zero		1
	.type		_ZN40_INTERNAL_e5d1092f_4_k_cu_7175053b_264544cute7productE,@object
	.size		_ZN40_INTERNAL_e5d1092f_4_k_cu_7175053b_264544cute7productE,(_ZN40_INTERNAL_e5d1092f_4_k_cu_7175053b_264544cuda3std3__45__cpo3endE - _ZN40_INTERNAL_e5d1092f_4_k_cu_7175053b_264544cute7productE)
_ZN40_INTERNAL_e5d1092f_4_k_cu_7175053b_264544cute7productE:
	.zero		1
	.type		_ZN40_INTERNAL_e5d1092f_4_k_cu_7175053b_264544cuda3std3__45__cpo3endE,@object
	.size		_ZN40_INTERNAL_e5d1092f_4_k_cu_7175053b_264544cuda3std3__45__cpo3endE,(_ZN40_INTERNAL_e5d1092f_4_k_cu_7175053b_264544cuda3std3__419piecewise_constructE - _ZN40_INTERNAL_e5d1092f_4_k_cu_7175053b_264544cuda3std3__45__cpo3endE)
_ZN40_INTERNAL_e5d1092f_4_k_cu_7175053b_264544cuda3std3__45__cpo3endE:
	.zero		1
	.type		_ZN40_INTERNAL_e5d1092f_4_k_cu_7175053b_264544cuda3std3__419piecewise_constructE,@object
	.size		_ZN40_INTERNAL_e5d1092f_4_k_cu_7175053b_264544cuda3std3__419piecewise_constructE,(_ZN40_INTERNAL_e5d1092f_4_k_cu_7175053b_264544cuda3std3__45__cpo4cendE - _ZN40_INTERNAL_e5d1092f_4_k_cu_7175053b_264544cuda3std3__419piecewise_constructE)
_ZN40_INTERNAL_e5d1092f_4_k_cu_7175053b_264544cuda3std3__419piecewise_constructE:
	.zero		1
	.type		_ZN40_INTERNAL_e5d1092f_4_k_cu_7175053b_264544cuda3std3__45__cpo4cendE,@object
	.size		_ZN40_INTERNAL_e5d1092f_4_k_cu_7175053b_264544cuda3std3__45__cpo4cendE,(_ZN40_INTERNAL_e5d1092f_4_k_cu_7175053b_264544cuda3std6ranges3__45__cpo4swapE - _ZN40_INTERNAL_e5d1092f_4_k_cu_7175053b_264544cuda3std3__45__cpo4cendE)
_ZN40_INTERNAL_e5d1092f_4_k_cu_7175053b_264544cuda3std3__45__cpo4cendE:
	.zero		1
	.type		_ZN40_INTERNAL_e5d1092f_4_k_cu_7175053b_264544cuda3std6ranges3__45__cpo4swapE,@object
	.size		_ZN40_INTERNAL_e5d1092f_4_k_cu_7175053b_264544cuda3std6ranges3__45__cpo4swapE,(.L_10 - _ZN40_INTERNAL_e5d1092f_4_k_cu_7175053b_264544cuda3std6ranges3__45__cpo4swapE)
_ZN40_INTERNAL_e5d1092f_4_k_cu_7175053b_264544cuda3std6ranges3__45__cpo4swapE:
	.zero		1
.L_10:


//--------------------- .nv.constant0._ZN7cutlass13device_kernelINS_4gemm6kernel13GemmUniversalIN4cute5tupleIJiiiiEEENS1_10collective13CollectiveMmaINS1_35MainloopSm100TmaUmmaWarpSpecializedILi41ELi2ELi4ENS5_IJNS4_1CILi8EEENSA_ILi1EEESC_EEEEENS5_IJNSA_ILi256EEENSA_ILi64EEENSA_ILi32EEEEEENS_12float_e5m2_tENS5_IJlSC_lEEESJ_SK_NS4_8TiledMMAINS4_8MMA_AtomIJNS4_10MMA_TraitsINS4_25SM100_MMA_F8F6F4_2x1SM_SSEJSJ_SJ_fSF_SG_NS4_17integral_constantINS4_4UMMA5MajorELSR_0EEESS_NSP_INSQ_7ScaleInELST_0EEESU_EEEEEENS4_6LayoutINS5_IJSC_SC_SC_EEENS5_IJNSA_ILi0EEESZ_SZ_EEEEENS5_IJNS4_10UnderscoreES12_S12_EEEEENS4_18SM100_TMA_2SM_LOADENS4_14ComposedLayoutINS4_7SwizzleILi1ELi4ELi3EEENS4_18smem_ptr_flag_bitsILi8EEENSX_INS5_IJSB_SH_EEENS5_IJSH_SC_EEEEEEEvNS4_8identityENS4_28SM100_TMA_2SM_LOAD_MULTICASTES1E_vS1F_EENS_8epilogue10collective18CollectiveEpilogueINS1I_23Sm100TmaWarpSpecializedILi1ELi1ELi64ELb0ELb0EEEJNS5_IJNSA_ILi128EEESG_SH_EEENS5_IJNSX_IS1N_SC_EENSX_ISG_SC_EEEEESJ_SK_SJ_SK_NS1I_6fusion15FusionCallbacksIS1M_NS1S_17LinearCombinationISJ_fSJ_fLNS_15FloatRoundStyleE2EEES1O_S1R_JEEENS4_5SM1004TMEM4LOAD26SM100_TMEM_LOAD_32dp32b64xENS4_13SM90_TMA_LOADENS16_INS17_ILi2ELi4ELi3EEES1A_NSX_INS5_IJSB_SG_EEENS5_IJSG_SC_EEEEEEENS4_39AutoVectorizingCopyWithAssumedAlignmentILi128EEENS4_14SM90_TMA_STOREES27_S29_S29_EEEvvEEEEvNT_6ParamsE --------------------------
	.section	.nv.constant0._ZN7cutlass13device_kernelINS_4gemm6kernel13GemmUniversalIN4cute5tupleIJiiiiEEENS1_10collective13CollectiveMmaINS1_35MainloopSm100TmaUmmaWarpSpecializedILi41ELi2ELi4ENS5_IJNS4_1CILi8EEENSA_ILi1EEESC_EEEEENS5_IJNSA_ILi256EEENSA_ILi64EEENSA_ILi32EEEEEENS_12float_e5m2_tENS5_IJlSC_lEEESJ_SK_NS4_8TiledMMAINS4_8MMA_AtomIJNS4_10MMA_TraitsINS4_25SM100_MMA_F8F6F4_2x1SM_SSEJSJ_SJ_fSF_SG_NS4_17integral_constantINS4_4UMMA5MajorELSR_0EEESS_NSP_INSQ_7ScaleInELST_0EEESU_EEEEEENS4_6LayoutINS5_IJSC_SC_SC_EEENS5_IJNSA_ILi0EEESZ_SZ_EEEEENS5_IJNS4_10UnderscoreES12_S12_EEEEENS4_18SM100_TMA_2SM_LOADENS4_14ComposedLayoutINS4_7SwizzleILi1ELi4ELi3EEENS4_18smem_ptr_flag_bitsILi8EEENSX_INS5_IJSB_SH_EEENS5_IJSH_SC_EEEEEEEvNS4_8identityENS4_28SM100_TMA_2SM_LOAD_MULTICASTES1E_vS1F_EENS_8epilogue10collective18CollectiveEpilogueINS1I_23Sm100TmaWarpSpecializedILi1ELi1ELi64ELb0ELb0EEEJNS5_IJNSA_ILi128EEESG_SH_EEENS5_IJNSX_IS1N_SC_EENSX_ISG_SC_EEEEESJ_SK_SJ_SK_NS1I_6fusion15FusionCallbacksIS1M_NS1S_17LinearCombinationISJ_fSJ_fLNS_15FloatRoundStyleE2EEES1O_S1R_JEEENS4_5SM1004TMEM4LOAD26SM100_TMEM_LOAD_32dp32b64xENS4_13SM90_TMA_LOADENS16_INS17_ILi2ELi4ELi3EEES1A_NSX_INS5_IJSB_SG_EEENS5_IJSG_SC_EEEEEEENS4_39AutoVectorizingCopyWithAssumedAlignmentILi128EEENS4_14SM90_TMA_STOREES27_S29_S29_EEEvvEEEEvNT_6ParamsE,"a",@progbits
	.sectionflags	@""
	.align	4
.nv.constant0._ZN7cutlass13device_kernelINS_4gemm6kernel13GemmUniversalIN4cute5tupleIJiiiiEEENS1_10collective13CollectiveMmaINS1_35MainloopSm100TmaUmmaWarpSpecializedILi41ELi2ELi4ENS5_IJNS4_1CILi8EEENSA_ILi1EEESC_EEEEENS5_IJNSA_ILi256EEENSA_ILi64EEENSA_ILi32EEEEEENS_12float_e5m2_tENS5_IJlSC_lEEESJ_SK_NS4_8TiledMMAINS4_8MMA_AtomIJNS4_10MMA_TraitsINS4_25SM100_MMA_F8F6F4_2x1SM_SSEJSJ_SJ_fSF_SG_NS4_17integral_constantINS4_4UMMA5MajorELSR_0EEESS_NSP_INSQ_7ScaleInELST_0EEESU_EEEEEENS4_6LayoutINS5_IJSC_SC_SC_EEENS5_IJNSA_ILi0EEESZ_SZ_EEEEENS5_IJNS4_10UnderscoreES12_S12_EEEEENS4_18SM100_TMA_2SM_LOADENS4_14ComposedLayoutINS4_7SwizzleILi1ELi4ELi3EEENS4_18smem_ptr_flag_bitsILi8EEENSX_INS5_IJSB_SH_EEENS5_IJSH_SC_EEEEEEEvNS4_8identityENS4_28SM100_TMA_2SM_LOAD_MULTICASTES1E_vS1F_EENS_8epilogue10collective18CollectiveEpilogueINS1I_23Sm100TmaWarpSpecializedILi1ELi1ELi64ELb0ELb0EEEJNS5_IJNSA_ILi128EEESG_SH_EEENS5_IJNSX_IS1N_SC_EENSX_ISG_SC_EEEEESJ_SK_SJ_SK_NS1I_6fusion15FusionCallbacksIS1M_NS1S_17LinearCombinationISJ_fSJ_fLNS_15FloatRoundStyleE2EEES1O_S1R_JEEENS4_5SM1004TMEM4LOAD26SM100_TMEM_LOAD_32dp32b64xENS4_13SM90_TMA_LOADENS16_INS17_ILi2ELi4ELi3EEES1A_NSX_INS5_IJSB_SG_EEENS5_IJSG_SC_EEEEEEENS4_39AutoVectorizingCopyWithAssumedAlignmentILi128EEENS4_14SM90_TMA_STOREES27_S29_S29_EEEvvEEEEvNT_6ParamsE:
	.zero		2944


//--------------------- SYMBOLS --------------------------

	.type		.nv.reservedSmem.offset0,@object
	.size		.nv.reservedSmem.offset0,0x4
	.type		.nv.reservedSmem.cap,@object
	.size		.nv.reservedSmem.cap,0x4
	.type		__assertfail,@function
